	.target	sm_100a

	.elftype	@"ET_EXEC"


//--------------------- .note.nv.tkinfo           --------------------------
	.section	.note.nv.tkinfo,"",@"SHT_NOTE"
	.sectionflags	@"SHF_NOTE_NV_TKINFO"
	.tkinfo
        /*0018*/ 	.word	0x00000002
        /*0030*/ 	.string	""
        /*0030*/ 	.string	"ptxas"
        /*0030*/ 	.string	"Cuda compilation tools, release 13.0, V13.0.88"
        /*0030*/ 	.string	"Build cuda_13.0.r13.0/compiler.36424714_0"
        /*0030*/ 	.string	"-arch sm_100a -m 64 "



//--------------------- .note.nv.cuinfo           --------------------------
	.section	.note.nv.cuinfo,"",@"SHT_NOTE"
	.sectionflags	@"SHF_NOTE_NV_CUINFO"
        /*0018*/ 	.short	0x0002
        /*001a*/ 	.short	0x0064
        /*001c*/ 	.short	0x0082
	.zero		2


//--------------------- .nv.info                  --------------------------
	.section	.nv.info,"",@"SHT_CUDA_INFO"
	.align	4


	//----- nvinfo : EIATTR_REGCOUNT
	.align		4
        /*0000*/ 	.byte	0x04, 0x2f
        /*0002*/ 	.short	(.L_12 - .L_11)
	.align		4
.L_11:
        /*0004*/ 	.word	index@(_ZN7cutlass13device_kernelIN5flash11enable_sm90INS1_16FlashAttnFwdSm90INS1_25CollectiveMainloopFwdSm90ILi2EN4cute5tupleIJNS5_1CILi1EEES8_S8_EEENS6_IJNS7_ILi192EEENS7_ILi128EEENS7_ILi96EEEEEELi96ENS_10bfloat16_tEfNS_4arch4Sm90ELb1ELb0ELb1ELb1ELb1ELb1ELb0ELb0ELb1ELb1ELb0ELb0EEENS1_21CollectiveEpilogueFwdINS6_IJSA_SC_SB_EEES9_SE_SG_Li384ELb1ELb1ELb0ELb0EEENS1_36VarlenDynamicPersistentTileSchedulerILi192ELi128ELi384ELi128ELb0ELb1ELb1ELb1ELb1ELb1EEEEEEEEEvNT_6ParamsE)
        /*0008*/ 	.word	0x00000004


	//----- nvinfo : EIATTR_FRAME_SIZE
	.align		4
.L_12:
        /*000c*/ 	.byte	0x04, 0x11
        /*000e*/ 	.short	(.L_14 - .L_13)
	.align		4
.L_13:
        /*0010*/ 	.word	index@(_ZN7cutlass13device_kernelIN5flash11enable_sm90INS1_16FlashAttnFwdSm90INS1_25CollectiveMainloopFwdSm90ILi2EN4cute5tupleIJNS5_1CILi1EEES8_S8_EEENS6_IJNS7_ILi192EEENS7_ILi128EEENS7_ILi96EEEEEELi96ENS_10bfloat16_tEfNS_4arch4Sm90ELb1ELb0ELb1ELb1ELb1ELb1ELb0ELb0ELb1ELb1ELb0ELb0EEENS1_21CollectiveEpilogueFwdINS6_IJSA_SC_SB_EEES9_SE_SG_Li384ELb1ELb1ELb0ELb0EEENS1_36VarlenDynamicPersistentTileSchedulerILi192ELi128ELi384ELi128ELb0ELb1ELb1ELb1ELb1ELb1EEEEEEEEEvNT_6ParamsE)
        /*0014*/ 	.word	0x00000000


	//----- nvinfo : EIATTR_REGCOUNT
	.align		4
.L_14:
        /*0018*/ 	.byte	0x04, 0x2f
        /*001a*/ 	.short	(.L_16 - .L_15)
	.align		4
.L_15:
        /*001c*/ 	.word	index@(_ZN7cutlass13device_kernelIN5flash11enable_sm90INS1_16FlashAttnFwdSm90INS1_25CollectiveMainloopFwdSm90ILi2EN4cute5tupleIJNS5_1CILi1EEES8_S8_EEENS6_IJNS7_ILi192EEENS7_ILi128EEENS7_ILi96EEEEEELi96ENS_10bfloat16_tEfNS_4arch4Sm90ELb1ELb0ELb1ELb1ELb1ELb0ELb0ELb0ELb1ELb1ELb0ELb0EEENS1_21CollectiveEpilogueFwdINS6_IJSA_SC_SB_EEES9_SE_SG_Li384ELb1ELb1ELb0ELb0EEENS1_36VarlenDynamicPersistentTileSchedulerILi192ELi128ELi384ELi128ELb0ELb1ELb1ELb1ELb1ELb1EEEEEEEEEvNT_6ParamsE)
        /*0020*/ 	.word	0x00000004


	//----- nvinfo : EIATTR_FRAME_SIZE
	.align		4
.L_16:
        /*0024*/ 	.byte	0x04, 0x11
        /*0026*/ 	.short	(.L_18 - .L_17)
	.align		4
.L_17:
        /*0028*/ 	.word	index@(_ZN7cutlass13device_kernelIN5flash11enable_sm90INS1_16FlashAttnFwdSm90INS1_25CollectiveMainloopFwdSm90ILi2EN4cute5tupleIJNS5_1CILi1EEES8_S8_EEENS6_IJNS7_ILi192EEENS7_ILi128EEENS7_ILi96EEEEEELi96ENS_10bfloat16_tEfNS_4arch4Sm90ELb1ELb0ELb1ELb1ELb1ELb0ELb0ELb0ELb1ELb1ELb0ELb0EEENS1_21CollectiveEpilogueFwdINS6_IJSA_SC_SB_EEES9_SE_SG_Li384ELb1ELb1ELb0ELb0EEENS1_36VarlenDynamicPersistentTileSchedulerILi192ELi128ELi384ELi128ELb0ELb1ELb1ELb1ELb1ELb1EEEEEEEEEvNT_6ParamsE)
        /*002c*/ 	.word	0x00000000


	//----- nvinfo : EIATTR_REGCOUNT
	.align		4
.L_18:
        /*0030*/ 	.byte	0x04, 0x2f
        /*0032*/ 	.short	(.L_20 - .L_19)
	.align		4
.L_19:
        /*0034*/ 	.word	index@(_ZN7cutlass13device_kernelIN5flash11enable_sm90INS1_16FlashAttnFwdSm90INS1_25CollectiveMainloopFwdSm90ILi2EN4cute5tupleIJNS5_1CILi1EEES8_S8_EEENS6_IJNS7_ILi192EEENS7_ILi128EEENS7_ILi96EEEEEELi96ENS_10bfloat16_tEfNS_4arch4Sm90ELb1ELb0ELb1ELb0ELb1ELb0ELb0ELb0ELb1ELb1ELb0ELb0EEENS1_21CollectiveEpilogueFwdINS6_IJSA_SC_SB_EEES9_SE_SG_Li384ELb0ELb1ELb0ELb0EEENS1_30DynamicPersistentTileSchedulerILi384ELi128ELb0ELb1ELb1EEEEEEEEEvNT_6ParamsE)
        /*0038*/ 	.word	0x00000004


	//----- nvinfo : EIATTR_FRAME_SIZE
	.align		4
.L_20:
        /*003c*/ 	.byte	0x04, 0x11
        /*003e*/ 	.short	(.L_22 - .L_21)
	.align		4
.L_21:
        /*0040*/ 	.word	index@(_ZN7cutlass13device_kernelIN5flash11enable_sm90INS1_16FlashAttnFwdSm90INS1_25CollectiveMainloopFwdSm90ILi2EN4cute5tupleIJNS5_1CILi1EEES8_S8_EEENS6_IJNS7_ILi192EEENS7_ILi128EEENS7_ILi96EEEEEELi96ENS_10bfloat16_tEfNS_4arch4Sm90ELb1ELb0ELb1ELb0ELb1ELb0ELb0ELb0ELb1ELb1ELb0ELb0EEENS1_21CollectiveEpilogueFwdINS6_IJSA_SC_SB_EEES9_SE_SG_Li384ELb0ELb1ELb0ELb0EEENS1_30DynamicPersistentTileSchedulerILi384ELi128ELb0ELb1ELb1EEEEEEEEEvNT_6ParamsE)
        /*0044*/ 	.word	0x00000000


	//----- nvinfo : EIATTR_REGCOUNT
	.align		4
.L_22:
        /*0048*/ 	.byte	0x04, 0x2f
        /*004a*/ 	.short	(.L_24 - .L_23)
	.align		4
.L_23:
        /*004c*/ 	.word	index@(_ZN7cutlass13device_kernelIN5flash11enable_sm90INS1_16FlashAttnFwdSm90INS1_25CollectiveMainloopFwdSm90ILi2EN4cute5tupleIJNS5_1CILi1EEES8_S8_EEENS6_IJNS7_ILi192EEENS7_ILi128EEENS7_ILi96EEEEEELi96ENS_10bfloat16_tEfNS_4arch4Sm90ELb0ELb1ELb1ELb1ELb1ELb1ELb0ELb0ELb1ELb1ELb0ELb0EEENS1_21CollectiveEpilogueFwdINS6_IJSA_SC_SB_EEES9_SE_SG_Li384ELb1ELb1ELb0ELb0EEENS1_36VarlenDynamicPersistentTileSchedulerILi192ELi128ELi384ELi128ELb0ELb1ELb1ELb1ELb0ELb1EEEEEEEEEvNT_6ParamsE)
        /*0050*/ 	.word	0x00000004


	//----- nvinfo : EIATTR_FRAME_SIZE
	.align		4
.L_24:
        /*0054*/ 	.byte	0x04, 0x11
        /*0056*/ 	.short	(.L_26 - .L_25)
	.align		4
.L_25:
        /*0058*/ 	.word	index@(_ZN7cutlass13device_kernelIN5flash11enable_sm90INS1_16FlashAttnFwdSm90INS1_25CollectiveMainloopFwdSm90ILi2EN4cute5tupleIJNS5_1CILi1EEES8_S8_EEENS6_IJNS7_ILi192EEENS7_ILi128EEENS7_ILi96EEEEEELi96ENS_10bfloat16_tEfNS_4arch4Sm90ELb0ELb1ELb1ELb1ELb1ELb1ELb0ELb0ELb1ELb1ELb0ELb0EEENS1_21CollectiveEpilogueFwdINS6_IJSA_SC_SB_EEES9_SE_SG_Li384ELb1ELb1ELb0ELb0EEENS1_36VarlenDynamicPersistentTileSchedulerILi192ELi128ELi384ELi128ELb0ELb1ELb1ELb1ELb0ELb1EEEEEEEEEvNT_6ParamsE)
        /*005c*/ 	.word	0x00000000


	//----- nvinfo : EIATTR_REGCOUNT
	.align		4
.L_26:
        /*0060*/ 	.byte	0x04, 0x2f
        /*0062*/ 	.short	(.L_28 - .L_27)
	.align		4
.L_27:
        /*0064*/ 	.word	index@(_ZN7cutlass13device_kernelIN5flash11enable_sm90INS1_16FlashAttnFwdSm90INS1_25CollectiveMainloopFwdSm90ILi2EN4cute5tupleIJNS5_1CILi1EEES8_S8_EEENS6_IJNS7_ILi192EEENS7_ILi128EEENS7_ILi96EEEEEELi96ENS_10bfloat16_tEfNS_4arch4Sm90ELb0ELb1ELb1ELb1ELb1ELb0ELb0ELb0ELb1ELb1ELb0ELb0EEENS1_21CollectiveEpilogueFwdINS6_IJSA_SC_SB_EEES9_SE_SG_Li384ELb1ELb1ELb0ELb0EEENS1_36VarlenDynamicPersistentTileSchedulerILi192ELi128ELi384ELi128ELb0ELb1ELb1ELb1ELb0ELb1EEEEEEEEEvNT_6ParamsE)
        /*0068*/ 	.word	0x00000004


	//----- nvinfo : EIATTR_FRAME_SIZE
	.align		4
.L_28:
        /*006c*/ 	.byte	0x04, 0x11
        /*006e*/ 	.short	(.L_30 - .L_29)
	.align		4
.L_29:
        /*0070*/ 	.word	index@(_ZN7cutlass13device_kernelIN5flash11enable_sm90INS1_16FlashAttnFwdSm90INS1_25CollectiveMainloopFwdSm90ILi2EN4cute5tupleIJNS5_1CILi1EEES8_S8_EEENS6_IJNS7_ILi192EEENS7_ILi128EEENS7_ILi96EEEEEELi96ENS_10bfloat16_tEfNS_4arch4Sm90ELb0ELb1ELb1ELb1ELb1ELb0ELb0ELb0ELb1ELb1ELb0ELb0EEENS1_21CollectiveEpilogueFwdINS6_IJSA_SC_SB_EEES9_SE_SG_Li384ELb1ELb1ELb0ELb0EEENS1_36VarlenDynamicPersistentTileSchedulerILi192ELi128ELi384ELi128ELb0ELb1ELb1ELb1ELb0ELb1EEEEEEEEEvNT_6ParamsE)
        /*0074*/ 	.word	0x00000000


	//----- nvinfo : EIATTR_REGCOUNT
	.align		4
.L_30:
        /*0078*/ 	.byte	0x04, 0x2f
        /*007a*/ 	.short	(.L_32 - .L_31)
	.align		4
.L_31:
        /*007c*/ 	.word	index@(_ZN7cutlass13device_kernelIN5flash11enable_sm90INS1_16FlashAttnFwdSm90INS1_25CollectiveMainloopFwdSm90ILi2EN4cute5tupleIJNS5_1CILi1EEES8_S8_EEENS6_IJNS7_ILi192EEENS7_ILi128EEENS7_ILi96EEEEEELi96ENS_10bfloat16_tEfNS_4arch4Sm90ELb0ELb1ELb1ELb0ELb1ELb0ELb0ELb0ELb1ELb1ELb0ELb0EEENS1_21CollectiveEpilogueFwdINS6_IJSA_SC_SB_EEES9_SE_SG_Li384ELb0ELb1ELb0ELb0EEENS1_30DynamicPersistentTileSchedulerILi384ELi128ELb0ELb1ELb1EEEEEEEEEvNT_6ParamsE)
        /*0080*/ 	.word	0x00000004


	//----- nvinfo : EIATTR_FRAME_SIZE
	.align		4
.L_32:
        /*0084*/ 	.byte	0x04, 0x11
        /*0086*/ 	.short	(.L_34 - .L_33)
	.align		4
.L_33:
        /*0088*/ 	.word	index@(_ZN7cutlass13device_kernelIN5flash11enable_sm90INS1_16FlashAttnFwdSm90INS1_25CollectiveMainloopFwdSm90ILi2EN4cute5tupleIJNS5_1CILi1EEES8_S8_EEENS6_IJNS7_ILi192EEENS7_ILi128EEENS7_ILi96EEEEEELi96ENS_10bfloat16_tEfNS_4arch4Sm90ELb0ELb1ELb1ELb0ELb1ELb0ELb0ELb0ELb1ELb1ELb0ELb0EEENS1_21CollectiveEpilogueFwdINS6_IJSA_SC_SB_EEES9_SE_SG_Li384ELb0ELb1ELb0ELb0EEENS1_30DynamicPersistentTileSchedulerILi384ELi128ELb0ELb1ELb1EEEEEEEEEvNT_6ParamsE)
        /*008c*/ 	.word	0x00000000


	//----- nvinfo : EIATTR_REGCOUNT
	.align		4
.L_34:
        /*0090*/ 	.byte	0x04, 0x2f
        /*0092*/ 	.short	(.L_36 - .L_35)
	.align		4
.L_35:
        /*0094*/ 	.word	index@(_ZN7cutlass13device_kernelIN5flash11enable_sm90INS1_16FlashAttnFwdSm90INS1_25CollectiveMainloopFwdSm90ILi2EN4cute5tupleIJNS5_1CILi1EEES8_S8_EEENS6_IJNS7_ILi192EEENS7_ILi128EEENS7_ILi96EEEEEELi96ENS_10bfloat16_tEfNS_4arch4Sm90ELb0ELb0ELb1ELb1ELb1ELb1ELb0ELb0ELb1ELb1ELb0ELb0EEENS1_21CollectiveEpilogueFwdINS6_IJSA_SC_SB_EEES9_SE_SG_Li384ELb1ELb1ELb0ELb0EEENS1_36VarlenDynamicPersistentTileSchedulerILi192ELi128ELi384ELi128ELb0ELb1ELb1ELb0ELb1ELb1EEEEEEEEEvNT_6ParamsE)
        /*0098*/ 	.word	0x00000004


	//----- nvinfo : EIATTR_FRAME_SIZE
	.align		4
.L_36:
        /*009c*/ 	.byte	0x04, 0x11
        /*009e*/ 	.short	(.L_38 - .L_37)
	.align		4
.L_37:
        /*00a0*/ 	.word	index@(_ZN7cutlass13device_kernelIN5flash11enable_sm90INS1_16FlashAttnFwdSm90INS1_25CollectiveMainloopFwdSm90ILi2EN4cute5tupleIJNS5_1CILi1EEES8_S8_EEENS6_IJNS7_ILi192EEENS7_ILi128EEENS7_ILi96EEEEEELi96ENS_10bfloat16_tEfNS_4arch4Sm90ELb0ELb0ELb1ELb1ELb1ELb1ELb0ELb0ELb1ELb1ELb0ELb0EEENS1_21CollectiveEpilogueFwdINS6_IJSA_SC_SB_EEES9_SE_SG_Li384ELb1ELb1ELb0ELb0EEENS1_36VarlenDynamicPersistentTileSchedulerILi192ELi128ELi384ELi128ELb0ELb1ELb1ELb0ELb1ELb1EEEEEEEEEvNT_6ParamsE)
        /*00a4*/ 	.word	0x00000000


	//----- nvinfo : EIATTR_REGCOUNT
	.align		4
.L_38:
        /*00a8*/ 	.byte	0x04, 0x2f
        /*00aa*/ 	.short	(.L_40 - .L_39)
	.align		4
.L_39:
        /*00ac*/ 	.word	index@(_ZN7cutlass13device_kernelIN5flash11enable_sm90INS1_16FlashAttnFwdSm90INS1_25CollectiveMainloopFwdSm90ILi2EN4cute5tupleIJNS5_1CILi1EEES8_S8_EEENS6_IJNS7_ILi192EEENS7_ILi128EEENS7_ILi96EEEEEELi96ENS_10bfloat16_tEfNS_4arch4Sm90ELb0ELb0ELb1ELb1ELb1ELb0ELb0ELb0ELb1ELb1ELb0ELb0EEENS1_21CollectiveEpilogueFwdINS6_IJSA_SC_SB_EEES9_SE_SG_Li384ELb1ELb1ELb0ELb0EEENS1_36VarlenDynamicPersistentTileSchedulerILi192ELi128ELi384ELi128ELb0ELb1ELb1ELb0ELb1ELb1EEEEEEEEEvNT_6ParamsE)
        /*00b0*/ 	.word	0x00000004


	//----- nvinfo : EIATTR_FRAME_SIZE
	.align		4
.L_40:
        /*00b4*/ 	.byte	0x04, 0x11
        /*00b6*/ 	.short	(.L_42 - .L_41)
	.align		4
.L_41:
        /*00b8*/ 	.word	index@(_ZN7cutlass13device_kernelIN5flash11enable_sm90INS1_16FlashAttnFwdSm90INS1_25CollectiveMainloopFwdSm90ILi2EN4cute5tupleIJNS5_1CILi1EEES8_S8_EEENS6_IJNS7_ILi192EEENS7_ILi128EEENS7_ILi96EEEEEELi96ENS_10bfloat16_tEfNS_4arch4Sm90ELb0ELb0ELb1ELb1ELb1ELb0ELb0ELb0ELb1ELb1ELb0ELb0EEENS1_21CollectiveEpilogueFwdINS6_IJSA_SC_SB_EEES9_SE_SG_Li384ELb1ELb1ELb0ELb0EEENS1_36VarlenDynamicPersistentTileSchedulerILi192ELi128ELi384ELi128ELb0ELb1ELb1ELb0ELb1ELb1EEEEEEEEEvNT_6ParamsE)
        /*00bc*/ 	.word	0x00000000


	//----- nvinfo : EIATTR_REGCOUNT
	.align		4
.L_42:
        /*00c0*/ 	.byte	0x04, 0x2f
        /*00c2*/ 	.short	(.L_44 - .L_43)
	.align		4
.L_43:
        /*00c4*/ 	.word	index@(_ZN7cutlass13device_kernelIN5flash11enable_sm90INS1_16FlashAttnFwdSm90INS1_25CollectiveMainloopFwdSm90ILi2EN4cute5tupleIJNS5_1CILi1EEES8_S8_EEENS6_IJNS7_ILi192EEENS7_ILi128EEENS7_ILi96EEEEEELi96ENS_10bfloat16_tEfNS_4arch4Sm90ELb0ELb0ELb1ELb0ELb1ELb0ELb0ELb0ELb1ELb1ELb0ELb0EEENS1_21CollectiveEpilogueFwdINS6_IJSA_SC_SB_EEES9_SE_SG_Li384ELb0ELb1ELb0ELb0EEENS1_29StaticPersistentTileSchedulerILb0EEEEEEEEEvNT_6ParamsE)
        /*00c8*/ 	.word	0x00000004


	//----- nvinfo : EIATTR_FRAME_SIZE
	.align		4
.L_44:
        /*00cc*/ 	.byte	0x04, 0x11
        /*00ce*/ 	.short	(.L_46 - .L_45)
	.align		4
.L_45:
        /*00d0*/ 	.word	index@(_ZN7cutlass13device_kernelIN5flash11enable_sm90INS1_16FlashAttnFwdSm90INS1_25CollectiveMainloopFwdSm90ILi2EN4cute5tupleIJNS5_1CILi1EEES8_S8_EEENS6_IJNS7_ILi192EEENS7_ILi128EEENS7_ILi96EEEEEELi96ENS_10bfloat16_tEfNS_4arch4Sm90ELb0ELb0ELb1ELb0ELb1ELb0ELb0ELb0ELb1ELb1ELb0ELb0EEENS1_21CollectiveEpilogueFwdINS6_IJSA_SC_SB_EEES9_SE_SG_Li384ELb0ELb1ELb0ELb0EEENS1_29StaticPersistentTileSchedulerILb0EEEEEEEEEvNT_6ParamsE)
        /*00d4*/ 	.word	0x00000000


	//----- nvinfo : EIATTR_MIN_STACK_SIZE
	.align		4
.L_46:
        /*00d8*/ 	.byte	0x04, 0x12
        /*00da*/ 	.short	(.L_48 - .L_47)
	.align		4
.L_47:
        /*00dc*/ 	.word	index@(_ZN7cutlass13device_kernelIN5flash11enable_sm90INS1_16FlashAttnFwdSm90INS1_25CollectiveMainloopFwdSm90ILi2EN4cute5tupleIJNS5_1CILi1EEES8_S8_EEENS6_IJNS7_ILi192EEENS7_ILi128EEENS7_ILi96EEEEEELi96ENS_10bfloat16_tEfNS_4arch4Sm90ELb0ELb0ELb1ELb0ELb1ELb0ELb0ELb0ELb1ELb1ELb0ELb0EEENS1_21CollectiveEpilogueFwdINS6_IJSA_SC_SB_EEES9_SE_SG_Li384ELb0ELb1ELb0ELb0EEENS1_29StaticPersistentTileSchedulerILb0EEEEEEEEEvNT_6ParamsE)
        /*00e0*/ 	.word	0x00000000


	//----- nvinfo : EIATTR_MIN_STACK_SIZE
	.align		4
.L_48:
        /*00e4*/ 	.byte	0x04, 0x12
        /*00e6*/ 	.short	(.L_50 - .L_49)
	.align		4
.L_49:
        /*00e8*/ 	.word	index@(_ZN7cutlass13device_kernelIN5flash11enable_sm90INS1_16FlashAttnFwdSm90INS1_25CollectiveMainloopFwdSm90ILi2EN4cute5tupleIJNS5_1CILi1EEES8_S8_EEENS6_IJNS7_ILi192EEENS7_ILi128EEENS7_ILi96EEEEEELi96ENS_10bfloat16_tEfNS_4arch4Sm90ELb0ELb0ELb1ELb1ELb1ELb0ELb0ELb0ELb1ELb1ELb0ELb0EEENS1_21CollectiveEpilogueFwdINS6_IJSA_SC_SB_EEES9_SE_SG_Li384ELb1ELb1ELb0ELb0EEENS1_36VarlenDynamicPersistentTileSchedulerILi192ELi128ELi384ELi128ELb0ELb1ELb1ELb0ELb1ELb1EEEEEEEEEvNT_6ParamsE)
        /*00ec*/ 	.word	0x00000000


	//----- nvinfo : EIATTR_MIN_STACK_SIZE
	.align		4
.L_50:
        /*00f0*/ 	.byte	0x04, 0x12
        /*00f2*/ 	.short	(.L_52 - .L_51)
	.align		4
.L_51:
        /*00f4*/ 	.word	index@(_ZN7cutlass13device_kernelIN5flash11enable_sm90INS1_16FlashAttnFwdSm90INS1_25CollectiveMainloopFwdSm90ILi2EN4cute5tupleIJNS5_1CILi1EEES8_S8_EEENS6_IJNS7_ILi192EEENS7_ILi128EEENS7_ILi96EEEEEELi96ENS_10bfloat16_tEfNS_4arch4Sm90ELb0ELb0ELb1ELb1ELb1ELb1ELb0ELb0ELb1ELb1ELb0ELb0EEENS1_21CollectiveEpilogueFwdINS6_IJSA_SC_SB_EEES9_SE_SG_Li384ELb1ELb1ELb0ELb0EEENS1_36VarlenDynamicPersistentTileSchedulerILi192ELi128ELi384ELi128ELb0ELb1ELb1ELb0ELb1ELb1EEEEEEEEEvNT_6ParamsE)
        /*00f8*/ 	.word	0x00000000


	//----- nvinfo : EIATTR_MIN_STACK_SIZE
	.align		4
.L_52:
        /*00fc*/ 	.byte	0x04, 0x12
        /*00fe*/ 	.short	(.L_54 - .L_53)
	.align		4
.L_53:
        /*0100*/ 	.word	index@(_ZN7cutlass13device_kernelIN5flash11enable_sm90INS1_16FlashAttnFwdSm90INS1_25CollectiveMainloopFwdSm90ILi2EN4cute5tupleIJNS5_1CILi1EEES8_S8_EEENS6_IJNS7_ILi192EEENS7_ILi128EEENS7_ILi96EEEEEELi96ENS_10bfloat16_tEfNS_4arch4Sm90ELb0ELb1ELb1ELb0ELb1ELb0ELb0ELb0ELb1ELb1ELb0ELb0EEENS1_21CollectiveEpilogueFwdINS6_IJSA_SC_SB_EEES9_SE_SG_Li384ELb0ELb1ELb0ELb0EEENS1_30DynamicPersistentTileSchedulerILi384ELi128ELb0ELb1ELb1EEEEEEEEEvNT_6ParamsE)
        /*0104*/ 	.word	0x00000000


	//----- nvinfo : EIATTR_MIN_STACK_SIZE
	.align		4
.L_54:
        /*0108*/ 	.byte	0x04, 0x12
        /*010a*/ 	.short	(.L_56 - .L_55)
	.align		4
.L_55:
        /*010c*/ 	.word	index@(_ZN7cutlass13device_kernelIN5flash11enable_sm90INS1_16FlashAttnFwdSm90INS1_25CollectiveMainloopFwdSm90ILi2EN4cute5tupleIJNS5_1CILi1EEES8_S8_EEENS6_IJNS7_ILi192EEENS7_ILi128EEENS7_ILi96EEEEEELi96ENS_10bfloat16_tEfNS_4arch4Sm90ELb0ELb1ELb1ELb1ELb1ELb0ELb0ELb0ELb1ELb1ELb0ELb0EEENS1_21CollectiveEpilogueFwdINS6_IJSA_SC_SB_EEES9_SE_SG_Li384ELb1ELb1ELb0ELb0EEENS1_36VarlenDynamicPersistentTileSchedulerILi192ELi128ELi384ELi128ELb0ELb1ELb1ELb1ELb0ELb1EEEEEEEEEvNT_6ParamsE)
        /*0110*/ 	.word	0x00000000


	//----- nvinfo : EIATTR_MIN_STACK_SIZE
	.align		4
.L_56:
        /*0114*/ 	.byte	0x04, 0x12
        /*0116*/ 	.short	(.L_58 - .L_57)
	.align		4
.L_57:
        /*0118*/ 	.word	index@(_ZN7cutlass13device_kernelIN5flash11enable_sm90INS1_16FlashAttnFwdSm90INS1_25CollectiveMainloopFwdSm90ILi2EN4cute5tupleIJNS5_1CILi1EEES8_S8_EEENS6_IJNS7_ILi192EEENS7_ILi128EEENS7_ILi96EEEEEELi96ENS_10bfloat16_tEfNS_4arch4Sm90ELb0ELb1ELb1ELb1ELb1ELb1ELb0ELb0ELb1ELb1ELb0ELb0EEENS1_21CollectiveEpilogueFwdINS6_IJSA_SC_SB_EEES9_SE_SG_Li384ELb1ELb1ELb0ELb0EEENS1_36VarlenDynamicPersistentTileSchedulerILi192ELi128ELi384ELi128ELb0ELb1ELb1ELb1ELb0ELb1EEEEEEEEEvNT_6ParamsE)
        /*011c*/ 	.word	0x00000000


	//----- nvinfo : EIATTR_MIN_STACK_SIZE
	.align		4
.L_58:
        /*0120*/ 	.byte	0x04, 0x12
        /*0122*/ 	.short	(.L_60 - .L_59)
	.align		4
.L_59:
        /*0124*/ 	.word	index@(_ZN7cutlass13device_kernelIN5flash11enable_sm90INS1_16FlashAttnFwdSm90INS1_25CollectiveMainloopFwdSm90ILi2EN4cute5tupleIJNS5_1CILi1EEES8_S8_EEENS6_IJNS7_ILi192EEENS7_ILi128EEENS7_ILi96EEEEEELi96ENS_10bfloat16_tEfNS_4arch4Sm90ELb1ELb0ELb1ELb0ELb1ELb0ELb0ELb0ELb1ELb1ELb0ELb0EEENS1_21CollectiveEpilogueFwdINS6_IJSA_SC_SB_EEES9_SE_SG_Li384ELb0ELb1ELb0ELb0EEENS1_30DynamicPersistentTileSchedulerILi384ELi128ELb0ELb1ELb1EEEEEEEEEvNT_6ParamsE)
        /*0128*/ 	.word	0x00000000


	//----- nvinfo : EIATTR_MIN_STACK_SIZE
	.align		4
.L_60:
        /*012c*/ 	.byte	0x04, 0x12
        /*012e*/ 	.short	(.L_62 - .L_61)
	.align		4
.L_61:
        /*0130*/ 	.word	index@(_ZN7cutlass13device_kernelIN5flash11enable_sm90INS1_16FlashAttnFwdSm90INS1_25CollectiveMainloopFwdSm90ILi2EN4cute5tupleIJNS5_1CILi1EEES8_S8_EEENS6_IJNS7_ILi192EEENS7_ILi128EEENS7_ILi96EEEEEELi96ENS_10bfloat16_tEfNS_4arch4Sm90ELb1ELb0ELb1ELb1ELb1ELb0ELb0ELb0ELb1ELb1ELb0ELb0EEENS1_21CollectiveEpilogueFwdINS6_IJSA_SC_SB_EEES9_SE_SG_Li384ELb1ELb1ELb0ELb0EEENS1_36VarlenDynamicPersistentTileSchedulerILi192ELi128ELi384ELi128ELb0ELb1ELb1ELb1ELb1ELb1EEEEEEEEEvNT_6ParamsE)
        /*0134*/ 	.word	0x00000000


	//----- nvinfo : EIATTR_MIN_STACK_SIZE
	.align		4
.L_62:
        /*0138*/ 	.byte	0x04, 0x12
        /*013a*/ 	.short	(.L_64 - .L_63)
	.align		4
.L_63:
        /*013c*/ 	.word	index@(_ZN7cutlass13device_kernelIN5flash11enable_sm90INS1_16FlashAttnFwdSm90INS1_25CollectiveMainloopFwdSm90ILi2EN4cute5tupleIJNS5_1CILi1EEES8_S8_EEENS6_IJNS7_ILi192EEENS7_ILi128EEENS7_ILi96EEEEEELi96ENS_10bfloat16_tEfNS_4arch4Sm90ELb1ELb0ELb1ELb1ELb1ELb1ELb0ELb0ELb1ELb1ELb0ELb0EEENS1_21CollectiveEpilogueFwdINS6_IJSA_SC_SB_EEES9_SE_SG_Li384ELb1ELb1ELb0ELb0EEENS1_36VarlenDynamicPersistentTileSchedulerILi192ELi128ELi384ELi128ELb0ELb1ELb1ELb1ELb1ELb1EEEEEEEEEvNT_6ParamsE)
        /*0140*/ 	.word	0x00000000
.L_64:


//--------------------- .nv.compat                --------------------------
	.section	.nv.compat,"",@"SHT_CUDA_COMPAT_INFO"
	.align	4
        /*0000*/ 	.byte	0x02, 0x09, 0x01, 0x00, 0x02, 0x02, 0x01, 0x00, 0x02, 0x05, 0x05, 0x00, 0x03, 0x07, 0x01, 0x01
        /*0010*/ 	.byte	0x02, 0x03, 0x00, 0x00, 0x02, 0x06, 0x01, 0x00, 0x04, 0x0b, 0x08, 0x00, 0x09, 0x00, 0x00, 0x00
        /*0020*/ 	.byte	0x00, 0x00, 0x00, 0x00


//--------------------- .nv.info._ZN7cutlass13device_kernelIN5flash11enable_sm90INS1_16FlashAttnFwdSm90INS1_25CollectiveMainloopFwdSm90ILi2EN4cute5tupleIJNS5_1CILi1EEES8_S8_EEENS6_IJNS7_ILi192EEENS7_ILi128EEENS7_ILi96EEEEEELi96ENS_10bfloat16_tEfNS_4arch4Sm90ELb0ELb0ELb1ELb0ELb1ELb0ELb0ELb0ELb1ELb1ELb0ELb0EEENS1_21CollectiveEpilogueFwdINS6_IJSA_SC_SB_EEES9_SE_SG_Li384ELb0ELb1ELb0ELb0EEENS1_29StaticPersistentTileSchedulerILb0EEEEEEEEEvNT_6ParamsE --------------------------
	.section	.nv.info._ZN7cutlass13device_kernelIN5flash11enable_sm90INS1_16FlashAttnFwdSm90INS1_25CollectiveMainloopFwdSm90ILi2EN4cute5tupleIJNS5_1CILi1EEES8_S8_EEENS6_IJNS7_ILi192EEENS7_ILi128EEENS7_ILi96EEEEEELi96ENS_10bfloat16_tEfNS_4arch4Sm90ELb0ELb0ELb1ELb0ELb1ELb0ELb0ELb0ELb1ELb1ELb0ELb0EEENS1_21CollectiveEpilogueFwdINS6_IJSA_SC_SB_EEES9_SE_SG_Li384ELb0ELb1ELb0ELb0EEENS1_29StaticPersistentTileSchedulerILb0EEEEEEEEEvNT_6ParamsE,"",@"SHT_CUDA_INFO"
	.sectionflags	@""
	.align	4


	//----- nvinfo : EIATTR_CUDA_API_VERSION
	.align		4
        /*0000*/ 	.byte	0x04, 0x37
        /*0002*/ 	.short	(.L_66 - .L_65)
.L_65:
        /*0004*/ 	.word	0x00000082


	//----- nvinfo : EIATTR_KPARAM_INFO
	.align		4
.L_66:
        /*0008*/ 	.byte	0x04, 0x17
        /*000a*/ 	.short	(.L_68 - .L_67)
.L_67:
        /*000c*/ 	.word	0x00000000
        /*0010*/ 	.short	0x0000
        /*0012*/ 	.short	0x0000
        /*0014*/ 	.byte	0x00, 0xf0, 0x01, 0x28


	//----- nvinfo : EIATTR_SPARSE_MMA_MASK
	.align		4
.L_68:
        /*0018*/ 	.byte	0x03, 0x50
        /*001a*/ 	.short	0x0000


	//----- nvinfo : EIATTR_MAXREG_COUNT
	.align		4
        /*001c*/ 	.byte	0x03, 0x1b
        /*001e*/ 	.short	0x0080


	//----- nvinfo : EIATTR_MERCURY_ISA_VERSION
	.align		4
        /*0020*/ 	.byte	0x03, 0x5f
        /*0022*/ 	.short	0x0101


	//----- nvinfo : EIATTR_VRC_CTA_INIT_COUNT
	.align		4
        /*0024*/ 	.byte	0x02, 0x4a
	.zero		1
	.zero		1


	//----- nvinfo : EIATTR_EXIT_INSTR_OFFSETS
	.align		4
        /*0028*/ 	.byte	0x04, 0x1c
        /*002a*/ 	.short	(.L_70 - .L_69)


	//   ....[0]....
.L_69:
        /*002c*/ 	.word	0x00000010


	//----- nvinfo : EIATTR_MAX_THREADS
	.align		4
.L_70:
        /*0030*/ 	.byte	0x04, 0x05
        /*0032*/ 	.short	(.L_72 - .L_71)
.L_71:
        /*0034*/ 	.word	0x00000200
        /*0038*/ 	.word	0x00000001
        /*003c*/ 	.word	0x00000001


	//----- nvinfo : EIATTR_CBANK_PARAM_SIZE
	.align		4
.L_72:
        /*0040*/ 	.byte	0x03, 0x19
        /*0042*/ 	.short	0x0a00


	//----- nvinfo : EIATTR_PARAM_CBANK
	.align		4
        /*0044*/ 	.byte	0x04, 0x0a
        /*0046*/ 	.short	(.L_74 - .L_73)
	.align		4
.L_73:
        /*0048*/ 	.word	index@(.nv.constant0._ZN7cutlass13device_kernelIN5flash11enable_sm90INS1_16FlashAttnFwdSm90INS1_25CollectiveMainloopFwdSm90ILi2EN4cute5tupleIJNS5_1CILi1EEES8_S8_EEENS6_IJNS7_ILi192EEENS7_ILi128EEENS7_ILi96EEEEEELi96ENS_10bfloat16_tEfNS_4arch4Sm90ELb0ELb0ELb1ELb0ELb1ELb0ELb0ELb0ELb1ELb1ELb0ELb0EEENS1_21CollectiveEpilogueFwdINS6_IJSA_SC_SB_EEES9_SE_SG_Li384ELb0ELb1ELb0ELb0EEENS1_29StaticPersistentTileSchedulerILb0EEEEEEEEEvNT_6ParamsE)
        /*004c*/ 	.short	0x0380
        /*004e*/ 	.short	0x0a00


	//----- nvinfo : EIATTR_SW_WAR
	.align		4
.L_74:
        /*0050*/ 	.byte	0x04, 0x36
        /*0052*/ 	.short	(.L_76 - .L_75)
.L_75:
        /*0054*/ 	.word	0x00000008
.L_76:


//--------------------- .nv.info._ZN7cutlass13device_kernelIN5flash11enable_sm90INS1_16FlashAttnFwdSm90INS1_25CollectiveMainloopFwdSm90ILi2EN4cute5tupleIJNS5_1CILi1EEES8_S8_EEENS6_IJNS7_ILi192EEENS7_ILi128EEENS7_ILi96EEEEEELi96ENS_10bfloat16_tEfNS_4arch4Sm90ELb0ELb0ELb1ELb1ELb1ELb0ELb0ELb0ELb1ELb1ELb0ELb0EEENS1_21CollectiveEpilogueFwdINS6_IJSA_SC_SB_EEES9_SE_SG_Li384ELb1ELb1ELb0ELb0EEENS1_36VarlenDynamicPersistentTileSchedulerILi192ELi128ELi384ELi128ELb0ELb1ELb1ELb0ELb1ELb1EEEEEEEEEvNT_6ParamsE --------------------------
	.section	.nv.info._ZN7cutlass13device_kernelIN5flash11enable_sm90INS1_16FlashAttnFwdSm90INS1_25CollectiveMainloopFwdSm90ILi2EN4cute5tupleIJNS5_1CILi1EEES8_S8_EEENS6_IJNS7_ILi192EEENS7_ILi128EEENS7_ILi96EEEEEELi96ENS_10bfloat16_tEfNS_4arch4Sm90ELb0ELb0ELb1ELb1ELb1ELb0ELb0ELb0ELb1ELb1ELb0ELb0EEENS1_21CollectiveEpilogueFwdINS6_IJSA_SC_SB_EEES9_SE_SG_Li384ELb1ELb1ELb0ELb0EEENS1_36VarlenDynamicPersistentTileSchedulerILi192ELi128ELi384ELi128ELb0ELb1ELb1ELb0ELb1ELb1EEEEEEEEEvNT_6ParamsE,"",@"SHT_CUDA_INFO"
	.sectionflags	@""
	.align	4


	//----- nvinfo : EIATTR_CUDA_API_VERSION
	.align		4
        /*0000*/ 	.byte	0x04, 0x37
        /*0002*/ 	.short	(.L_78 - .L_77)
.L_77:
        /*0004*/ 	.word	0x00000082


	//----- nvinfo : EIATTR_KPARAM_INFO
	.align		4
.L_78:
        /*0008*/ 	.byte	0x04, 0x17
        /*000a*/ 	.short	(.L_80 - .L_79)
.L_79:
        /*000c*/ 	.word	0x00000000
        /*0010*/ 	.short	0x0000
        /*0012*/ 	.short	0x0000
        /*0014*/ 	.byte	0x00, 0xf0, 0x01, 0x2a


	//----- nvinfo : EIATTR_SPARSE_MMA_MASK
	.align		4
.L_80:
        /*0018*/ 	.byte	0x03, 0x50
        /*001a*/ 	.short	0x0000


	//----- nvinfo : EIATTR_MAXREG_COUNT
	.align		4
        /*001c*/ 	.byte	0x03, 0x1b
        /*001e*/ 	.short	0x0080


	//----- nvinfo : EIATTR_MERCURY_ISA_VERSION
	.align		4
        /*0020*/ 	.byte	0x03, 0x5f
        /*0022*/ 	.short	0x0101


	//----- nvinfo : EIATTR_VRC_CTA_INIT_COUNT
	.align		4
        /*0024*/ 	.byte	0x02, 0x4a
	.zero		1
	.zero		1


	//----- nvinfo : EIATTR_EXIT_INSTR_OFFSETS
	.align		4
        /*0028*/ 	.byte	0x04, 0x1c
        /*002a*/ 	.short	(.L_82 - .L_81)


	//   ....[0]....
.L_81:
        /*002c*/ 	.word	0x00000010


	//----- nvinfo : EIATTR_MAX_THREADS
	.align		4
.L_82:
        /*0030*/ 	.byte	0x04, 0x05
        /*0032*/ 	.short	(.L_84 - .L_83)
.L_83:
        /*0034*/ 	.word	0x00000200
        /*0038*/ 	.word	0x00000001
        /*003c*/ 	.word	0x00000001


	//----- nvinfo : EIATTR_CBANK_PARAM_SIZE
	.align		4
.L_84:
        /*0040*/ 	.byte	0x03, 0x19
        /*0042*/ 	.short	0x0a80


	//----- nvinfo : EIATTR_PARAM_CBANK
	.align		4
        /*0044*/ 	.byte	0x04, 0x0a
        /*0046*/ 	.short	(.L_86 - .L_85)
	.align		4
.L_85:
        /*0048*/ 	.word	index@(.nv.constant0._ZN7cutlass13device_kernelIN5flash11enable_sm90INS1_16FlashAttnFwdSm90INS1_25CollectiveMainloopFwdSm90ILi2EN4cute5tupleIJNS5_1CILi1EEES8_S8_EEENS6_IJNS7_ILi192EEENS7_ILi128EEENS7_ILi96EEEEEELi96ENS_10bfloat16_tEfNS_4arch4Sm90ELb0ELb0ELb1ELb1ELb1ELb0ELb0ELb0ELb1ELb1ELb0ELb0EEENS1_21CollectiveEpilogueFwdINS6_IJSA_SC_SB_EEES9_SE_SG_Li384ELb1ELb1ELb0ELb0EEENS1_36VarlenDynamicPersistentTileSchedulerILi192ELi128ELi384ELi128ELb0ELb1ELb1ELb0ELb1ELb1EEEEEEEEEvNT_6ParamsE)
        /*004c*/ 	.short	0x0380
        /*004e*/ 	.short	0x0a80


	//----- nvinfo : EIATTR_SW_WAR
	.align		4
.L_86:
        /*0050*/ 	.byte	0x04, 0x36
        /*0052*/ 	.short	(.L_88 - .L_87)
.L_87:
        /*0054*/ 	.word	0x00000008
.L_88:


//--------------------- .nv.info._ZN7cutlass13device_kernelIN5flash11enable_sm90INS1_16FlashAttnFwdSm90INS1_25CollectiveMainloopFwdSm90ILi2EN4cute5tupleIJNS5_1CILi1EEES8_S8_EEENS6_IJNS7_ILi192EEENS7_ILi128EEENS7_ILi96EEEEEELi96ENS_10bfloat16_tEfNS_4arch4Sm90ELb0ELb0ELb1ELb1ELb1ELb1ELb0ELb0ELb1ELb1ELb0ELb0EEENS1_21CollectiveEpilogueFwdINS6_IJSA_SC_SB_EEES9_SE_SG_Li384ELb1ELb1ELb0ELb0EEENS1_36VarlenDynamicPersistentTileSchedulerILi192ELi128ELi384ELi128ELb0ELb1ELb1ELb0ELb1ELb1EEEEEEEEEvNT_6ParamsE --------------------------
	.section	.nv.info._ZN7cutlass13device_kernelIN5flash11enable_sm90INS1_16FlashAttnFwdSm90INS1_25CollectiveMainloopFwdSm90ILi2EN4cute5tupleIJNS5_1CILi1EEES8_S8_EEENS6_IJNS7_ILi192EEENS7_ILi128EEENS7_ILi96EEEEEELi96ENS_10bfloat16_tEfNS_4arch4Sm90ELb0ELb0ELb1ELb1ELb1ELb1ELb0ELb0ELb1ELb1ELb0ELb0EEENS1_21CollectiveEpilogueFwdINS6_IJSA_SC_SB_EEES9_SE_SG_Li384ELb1ELb1ELb0ELb0EEENS1_36VarlenDynamicPersistentTileSchedulerILi192ELi128ELi384ELi128ELb0ELb1ELb1ELb0ELb1ELb1EEEEEEEEEvNT_6ParamsE,"",@"SHT_CUDA_INFO"
	.sectionflags	@""
	.align	4


	//----- nvinfo : EIATTR_CUDA_API_VERSION
	.align		4
        /*0000*/ 	.byte	0x04, 0x37
        /*0002*/ 	.short	(.L_90 - .L_89)
.L_89:
        /*0004*/ 	.word	0x00000082


	//----- nvinfo : EIATTR_KPARAM_INFO
	.align		4
.L_90:
        /*0008*/ 	.byte	0x04, 0x17
        /*000a*/ 	.short	(.L_92 - .L_91)
.L_91:
        /*000c*/ 	.word	0x00000000
        /*0010*/ 	.short	0x0000
        /*0012*/ 	.short	0x0000
        /*0014*/ 	.byte	0x00, 0xf0, 0x01, 0x2a


	//----- nvinfo : EIATTR_SPARSE_MMA_MASK
	.align		4
.L_92:
        /*0018*/ 	.byte	0x03, 0x50
        /*001a*/ 	.short	0x0000


	//----- nvinfo : EIATTR_MAXREG_COUNT
	.align		4
        /*001c*/ 	.byte	0x03, 0x1b
        /*001e*/ 	.short	0x0080


	//----- nvinfo : EIATTR_MERCURY_ISA_VERSION
	.align		4
        /*0020*/ 	.byte	0x03, 0x5f
        /*0022*/ 	.short	0x0101


	//----- nvinfo : EIATTR_VRC_CTA_INIT_COUNT
	.align		4
        /*0024*/ 	.byte	0x02, 0x4a
	.zero		1
	.zero		1


	//----- nvinfo : EIATTR_EXIT_INSTR_OFFSETS
	.align		4
        /*0028*/ 	.byte	0x04, 0x1c
        /*002a*/ 	.short	(.L_94 - .L_93)


	//   ....[0]....
.L_93:
        /*002c*/ 	.word	0x00000010


	//----- nvinfo : EIATTR_MAX_THREADS
	.align		4
.L_94:
        /*0030*/ 	.byte	0x04, 0x05
        /*0032*/ 	.short	(.L_96 - .L_95)
.L_95:
        /*0034*/ 	.word	0x00000200
        /*0038*/ 	.word	0x00000001
        /*003c*/ 	.word	0x00000001


	//----- nvinfo : EIATTR_CBANK_PARAM_SIZE
	.align		4
.L_96:
        /*0040*/ 	.byte	0x03, 0x19
        /*0042*/ 	.short	0x0a80


	//----- nvinfo : EIATTR_PARAM_CBANK
	.align		4
        /*0044*/ 	.byte	0x04, 0x0a
        /*0046*/ 	.short	(.L_98 - .L_97)
	.align		4
.L_97:
        /*0048*/ 	.word	index@(.nv.constant0._ZN7cutlass13device_kernelIN5flash11enable_sm90INS1_16FlashAttnFwdSm90INS1_25CollectiveMainloopFwdSm90ILi2EN4cute5tupleIJNS5_1CILi1EEES8_S8_EEENS6_IJNS7_ILi192EEENS7_ILi128EEENS7_ILi96EEEEEELi96ENS_10bfloat16_tEfNS_4arch4Sm90ELb0ELb0ELb1ELb1ELb1ELb1ELb0ELb0ELb1ELb1ELb0ELb0EEENS1_21CollectiveEpilogueFwdINS6_IJSA_SC_SB_EEES9_SE_SG_Li384ELb1ELb1ELb0ELb0EEENS1_36VarlenDynamicPersistentTileSchedulerILi192ELi128ELi384ELi128ELb0ELb1ELb1ELb0ELb1ELb1EEEEEEEEEvNT_6ParamsE)
        /*004c*/ 	.short	0x0380
        /*004e*/ 	.short	0x0a80


	//----- nvinfo : EIATTR_SW_WAR
	.align		4
.L_98:
        /*0050*/ 	.byte	0x04, 0x36
        /*0052*/ 	.short	(.L_100 - .L_99)
.L_99:
        /*0054*/ 	.word	0x00000008
.L_100:


//--------------------- .nv.info._ZN7cutlass13device_kernelIN5flash11enable_sm90INS1_16FlashAttnFwdSm90INS1_25CollectiveMainloopFwdSm90ILi2EN4cute5tupleIJNS5_1CILi1EEES8_S8_EEENS6_IJNS7_ILi192EEENS7_ILi128EEENS7_ILi96EEEEEELi96ENS_10bfloat16_tEfNS_4arch4Sm90ELb0ELb1ELb1ELb0ELb1ELb0ELb0ELb0ELb1ELb1ELb0ELb0EEENS1_21CollectiveEpilogueFwdINS6_IJSA_SC_SB_EEES9_SE_SG_Li384ELb0ELb1ELb0ELb0EEENS1_30DynamicPersistentTileSchedulerILi384ELi128ELb0ELb1ELb1EEEEEEEEEvNT_6ParamsE --------------------------
	.section	.nv.info._ZN7cutlass13device_kernelIN5flash11enable_sm90INS1_16FlashAttnFwdSm90INS1_25CollectiveMainloopFwdSm90ILi2EN4cute5tupleIJNS5_1CILi1EEES8_S8_EEENS6_IJNS7_ILi192EEENS7_ILi128EEENS7_ILi96EEEEEELi96ENS_10bfloat16_tEfNS_4arch4Sm90ELb0ELb1ELb1ELb0ELb1ELb0ELb0ELb0ELb1ELb1ELb0ELb0EEENS1_21CollectiveEpilogueFwdINS6_IJSA_SC_SB_EEES9_SE_SG_Li384ELb0ELb1ELb0ELb0EEENS1_30DynamicPersistentTileSchedulerILi384ELi128ELb0ELb1ELb1EEEEEEEEEvNT_6ParamsE,"",@"SHT_CUDA_INFO"
	.sectionflags	@""
	.align	4


	//----- nvinfo : EIATTR_CUDA_API_VERSION
	.align		4
        /*0000*/ 	.byte	0x04, 0x37
        /*0002*/ 	.short	(.L_102 - .L_101)
.L_101:
        /*0004*/ 	.word	0x00000082


	//----- nvinfo : EIATTR_KPARAM_INFO
	.align		4
.L_102:
        /*0008*/ 	.byte	0x04, 0x17
        /*000a*/ 	.short	(.L_104 - .L_103)
.L_103:
        /*000c*/ 	.word	0x00000000
        /*0010*/ 	.short	0x0000
        /*0012*/ 	.short	0x0000
        /*0014*/ 	.byte	0x00, 0xf0, 0x01, 0x2a


	//----- nvinfo : EIATTR_SPARSE_MMA_MASK
	.align		4
.L_104:
        /*0018*/ 	.byte	0x03, 0x50
        /*001a*/ 	.short	0x0000


	//----- nvinfo : EIATTR_MAXREG_COUNT
	.align		4
        /*001c*/ 	.byte	0x03, 0x1b
        /*001e*/ 	.short	0x0080


	//----- nvinfo : EIATTR_MERCURY_ISA_VERSION
	.align		4
        /*0020*/ 	.byte	0x03, 0x5f
        /*0022*/ 	.short	0x0101


	//----- nvinfo : EIATTR_VRC_CTA_INIT_COUNT
	.align		4
        /*0024*/ 	.byte	0x02, 0x4a
	.zero		1
	.zero		1


	//----- nvinfo : EIATTR_EXIT_INSTR_OFFSETS
	.align		4
        /*0028*/ 	.byte	0x04, 0x1c
        /*002a*/ 	.short	(.L_106 - .L_105)


	//   ....[0]....
.L_105:
        /*002c*/ 	.word	0x00000010


	//----- nvinfo : EIATTR_MAX_THREADS
	.align		4
.L_106:
        /*0030*/ 	.byte	0x04, 0x05
        /*0032*/ 	.short	(.L_108 - .L_107)
.L_107:
        /*0034*/ 	.word	0x00000200
        /*0038*/ 	.word	0x00000001
        /*003c*/ 	.word	0x00000001


	//----- nvinfo : EIATTR_CBANK_PARAM_SIZE
	.align		4
.L_108:
        /*0040*/ 	.byte	0x03, 0x19
        /*0042*/ 	.short	0x0a80


	//----- nvinfo : EIATTR_PARAM_CBANK
	.align		4
        /*0044*/ 	.byte	0x04, 0x0a
        /*0046*/ 	.short	(.L_110 - .L_109)
	.align		4
.L_109:
        /*0048*/ 	.word	index@(.nv.constant0._ZN7cutlass13device_kernelIN5flash11enable_sm90INS1_16FlashAttnFwdSm90INS1_25CollectiveMainloopFwdSm90ILi2EN4cute5tupleIJNS5_1CILi1EEES8_S8_EEENS6_IJNS7_ILi192EEENS7_ILi128EEENS7_ILi96EEEEEELi96ENS_10bfloat16_tEfNS_4arch4Sm90ELb0ELb1ELb1ELb0ELb1ELb0ELb0ELb0ELb1ELb1ELb0ELb0EEENS1_21CollectiveEpilogueFwdINS6_IJSA_SC_SB_EEES9_SE_SG_Li384ELb0ELb1ELb0ELb0EEENS1_30DynamicPersistentTileSchedulerILi384ELi128ELb0ELb1ELb1EEEEEEEEEvNT_6ParamsE)
        /*004c*/ 	.short	0x0380
        /*004e*/ 	.short	0x0a80


	//----- nvinfo : EIATTR_SW_WAR
	.align		4
.L_110:
        /*0050*/ 	.byte	0x04, 0x36
        /*0052*/ 	.short	(.L_112 - .L_111)
.L_111:
        /*0054*/ 	.word	0x00000008
.L_112:


//--------------------- .nv.info._ZN7cutlass13device_kernelIN5flash11enable_sm90INS1_16FlashAttnFwdSm90INS1_25CollectiveMainloopFwdSm90ILi2EN4cute5tupleIJNS5_1CILi1EEES8_S8_EEENS6_IJNS7_ILi192EEENS7_ILi128EEENS7_ILi96EEEEEELi96ENS_10bfloat16_tEfNS_4arch4Sm90ELb0ELb1ELb1ELb1ELb1ELb0ELb0ELb0ELb1ELb1ELb0ELb0EEENS1_21CollectiveEpilogueFwdINS6_IJSA_SC_SB_EEES9_SE_SG_Li384ELb1ELb1ELb0ELb0EEENS1_36VarlenDynamicPersistentTileSchedulerILi192ELi128ELi384ELi128ELb0ELb1ELb1ELb1ELb0ELb1EEEEEEEEEvNT_6ParamsE --------------------------
	.section	.nv.info._ZN7cutlass13device_kernelIN5flash11enable_sm90INS1_16FlashAttnFwdSm90INS1_25CollectiveMainloopFwdSm90ILi2EN4cute5tupleIJNS5_1CILi1EEES8_S8_EEENS6_IJNS7_ILi192EEENS7_ILi128EEENS7_ILi96EEEEEELi96ENS_10bfloat16_tEfNS_4arch4Sm90ELb0ELb1ELb1ELb1ELb1ELb0ELb0ELb0ELb1ELb1ELb0ELb0EEENS1_21CollectiveEpilogueFwdINS6_IJSA_SC_SB_EEES9_SE_SG_Li384ELb1ELb1ELb0ELb0EEENS1_36VarlenDynamicPersistentTileSchedulerILi192ELi128ELi384ELi128ELb0ELb1ELb1ELb1ELb0ELb1EEEEEEEEEvNT_6ParamsE,"",@"SHT_CUDA_INFO"
	.sectionflags	@""
	.align	4


	//----- nvinfo : EIATTR_CUDA_API_VERSION
	.align		4
        /*0000*/ 	.byte	0x04, 0x37
        /*0002*/ 	.short	(.L_114 - .L_113)
.L_113:
        /*0004*/ 	.word	0x00000082


	//----- nvinfo : EIATTR_KPARAM_INFO
	.align		4
.L_114:
        /*0008*/ 	.byte	0x04, 0x17
        /*000a*/ 	.short	(.L_116 - .L_115)
.L_115:
        /*000c*/ 	.word	0x00000000
        /*0010*/ 	.short	0x0000
        /*0012*/ 	.short	0x0000
        /*0014*/ 	.byte	0x00, 0xf0, 0x01, 0x2a


	//----- nvinfo : EIATTR_SPARSE_MMA_MASK
	.align		4
.L_116:
        /*0018*/ 	.byte	0x03, 0x50
        /*001a*/ 	.short	0x0000


	//----- nvinfo : EIATTR_MAXREG_COUNT
	.align		4
        /*001c*/ 	.byte	0x03, 0x1b
        /*001e*/ 	.short	0x0080


	//----- nvinfo : EIATTR_MERCURY_ISA_VERSION
	.align		4
        /*0020*/ 	.byte	0x03, 0x5f
        /*0022*/ 	.short	0x0101


	//----- nvinfo : EIATTR_VRC_CTA_INIT_COUNT
	.align		4
        /*0024*/ 	.byte	0x02, 0x4a
	.zero		1
	.zero		1


	//----- nvinfo : EIATTR_EXIT_INSTR_OFFSETS
	.align		4
        /*0028*/ 	.byte	0x04, 0x1c
        /*002a*/ 	.short	(.L_118 - .L_117)


	//   ....[0]....
.L_117:
        /*002c*/ 	.word	0x00000010


	//----- nvinfo : EIATTR_MAX_THREADS
	.align		4
.L_118:
        /*0030*/ 	.byte	0x04, 0x05
        /*0032*/ 	.short	(.L_120 - .L_119)
.L_119:
        /*0034*/ 	.word	0x00000200
        /*0038*/ 	.word	0x00000001
        /*003c*/ 	.word	0x00000001


	//----- nvinfo : EIATTR_CBANK_PARAM_SIZE
	.align		4
.L_120:
        /*0040*/ 	.byte	0x03, 0x19
        /*0042*/ 	.short	0x0a80


	//----- nvinfo : EIATTR_PARAM_CBANK
	.align		4
        /*0044*/ 	.byte	0x04, 0x0a
        /*0046*/ 	.short	(.L_122 - .L_121)
	.align		4
.L_121:
        /*0048*/ 	.word	index@(.nv.constant0._ZN7cutlass13device_kernelIN5flash11enable_sm90INS1_16FlashAttnFwdSm90INS1_25CollectiveMainloopFwdSm90ILi2EN4cute5tupleIJNS5_1CILi1EEES8_S8_EEENS6_IJNS7_ILi192EEENS7_ILi128EEENS7_ILi96EEEEEELi96ENS_10bfloat16_tEfNS_4arch4Sm90ELb0ELb1ELb1ELb1ELb1ELb0ELb0ELb0ELb1ELb1ELb0ELb0EEENS1_21CollectiveEpilogueFwdINS6_IJSA_SC_SB_EEES9_SE_SG_Li384ELb1ELb1ELb0ELb0EEENS1_36VarlenDynamicPersistentTileSchedulerILi192ELi128ELi384ELi128ELb0ELb1ELb1ELb1ELb0ELb1EEEEEEEEEvNT_6ParamsE)
        /*004c*/ 	.short	0x0380
        /*004e*/ 	.short	0x0a80


	//----- nvinfo : EIATTR_SW_WAR
	.align		4
.L_122:
        /*0050*/ 	.byte	0x04, 0x36
        /*0052*/ 	.short	(.L_124 - .L_123)
.L_123:
        /*0054*/ 	.word	0x00000008
.L_124:


//--------------------- .nv.info._ZN7cutlass13device_kernelIN5flash11enable_sm90INS1_16FlashAttnFwdSm90INS1_25CollectiveMainloopFwdSm90ILi2EN4cute5tupleIJNS5_1CILi1EEES8_S8_EEENS6_IJNS7_ILi192EEENS7_ILi128EEENS7_ILi96EEEEEELi96ENS_10bfloat16_tEfNS_4arch4Sm90ELb0ELb1ELb1ELb1ELb1ELb1ELb0ELb0ELb1ELb1ELb0ELb0EEENS1_21CollectiveEpilogueFwdINS6_IJSA_SC_SB_EEES9_SE_SG_Li384ELb1ELb1ELb0ELb0EEENS1_36VarlenDynamicPersistentTileSchedulerILi192ELi128ELi384ELi128ELb0ELb1ELb1ELb1ELb0ELb1EEEEEEEEEvNT_6ParamsE --------------------------
	.section	.nv.info._ZN7cutlass13device_kernelIN5flash11enable_sm90INS1_16FlashAttnFwdSm90INS1_25CollectiveMainloopFwdSm90ILi2EN4cute5tupleIJNS5_1CILi1EEES8_S8_EEENS6_IJNS7_ILi192EEENS7_ILi128EEENS7_ILi96EEEEEELi96ENS_10bfloat16_tEfNS_4arch4Sm90ELb0ELb1ELb1ELb1ELb1ELb1ELb0ELb0ELb1ELb1ELb0ELb0EEENS1_21CollectiveEpilogueFwdINS6_IJSA_SC_SB_EEES9_SE_SG_Li384ELb1ELb1ELb0ELb0EEENS1_36VarlenDynamicPersistentTileSchedulerILi192ELi128ELi384ELi128ELb0ELb1ELb1ELb1ELb0ELb1EEEEEEEEEvNT_6ParamsE,"",@"SHT_CUDA_INFO"
	.sectionflags	@""
	.align	4


	//----- nvinfo : EIATTR_CUDA_API_VERSION
	.align		4
        /*0000*/ 	.byte	0x04, 0x37
        /*0002*/ 	.short	(.L_126 - .L_125)
.L_125:
        /*0004*/ 	.word	0x00000082


	//----- nvinfo : EIATTR_KPARAM_INFO
	.align		4
.L_126:
        /*0008*/ 	.byte	0x04, 0x17
        /*000a*/ 	.short	(.L_128 - .L_127)
.L_127:
        /*000c*/ 	.word	0x00000000
        /*0010*/ 	.short	0x0000
        /*0012*/ 	.short	0x0000
        /*0014*/ 	.byte	0x00, 0xf0, 0x01, 0x2a


	//----- nvinfo : EIATTR_SPARSE_MMA_MASK
	.align		4
.L_128:
        /*0018*/ 	.byte	0x03, 0x50
        /*001a*/ 	.short	0x0000


	//----- nvinfo : EIATTR_MAXREG_COUNT
	.align		4
        /*001c*/ 	.byte	0x03, 0x1b
        /*001e*/ 	.short	0x0080


	//----- nvinfo : EIATTR_MERCURY_ISA_VERSION
	.align		4
        /*0020*/ 	.byte	0x03, 0x5f
        /*0022*/ 	.short	0x0101


	//----- nvinfo : EIATTR_VRC_CTA_INIT_COUNT
	.align		4
        /*0024*/ 	.byte	0x02, 0x4a
	.zero		1
	.zero		1


	//----- nvinfo : EIATTR_EXIT_INSTR_OFFSETS
	.align		4
        /*0028*/ 	.byte	0x04, 0x1c
        /*002a*/ 	.short	(.L_130 - .L_129)


	//   ....[0]....
.L_129:
        /*002c*/ 	.word	0x00000010


	//----- nvinfo : EIATTR_MAX_THREADS
	.align		4
.L_130:
        /*0030*/ 	.byte	0x04, 0x05
        /*0032*/ 	.short	(.L_132 - .L_131)
.L_131:
        /*0034*/ 	.word	0x00000200
        /*0038*/ 	.word	0x00000001
        /*003c*/ 	.word	0x00000001


	//----- nvinfo : EIATTR_CBANK_PARAM_SIZE
	.align		4
.L_132:
        /*0040*/ 	.byte	0x03, 0x19
        /*0042*/ 	.short	0x0a80


	//----- nvinfo : EIATTR_PARAM_CBANK
	.align		4
        /*0044*/ 	.byte	0x04, 0x0a
        /*0046*/ 	.short	(.L_134 - .L_133)
	.align		4
.L_133:
        /*0048*/ 	.word	index@(.nv.constant0._ZN7cutlass13device_kernelIN5flash11enable_sm90INS1_16FlashAttnFwdSm90INS1_25CollectiveMainloopFwdSm90ILi2EN4cute5tupleIJNS5_1CILi1EEES8_S8_EEENS6_IJNS7_ILi192EEENS7_ILi128EEENS7_ILi96EEEEEELi96ENS_10bfloat16_tEfNS_4arch4Sm90ELb0ELb1ELb1ELb1ELb1ELb1ELb0ELb0ELb1ELb1ELb0ELb0EEENS1_21CollectiveEpilogueFwdINS6_IJSA_SC_SB_EEES9_SE_SG_Li384ELb1ELb1ELb0ELb0EEENS1_36VarlenDynamicPersistentTileSchedulerILi192ELi128ELi384ELi128ELb0ELb1ELb1ELb1ELb0ELb1EEEEEEEEEvNT_6ParamsE)
        /*004c*/ 	.short	0x0380
        /*004e*/ 	.short	0x0a80


	//----- nvinfo : EIATTR_SW_WAR
	.align		4
.L_134:
        /*0050*/ 	.byte	0x04, 0x36
        /*0052*/ 	.short	(.L_136 - .L_135)
.L_135:
        /*0054*/ 	.word	0x00000008
.L_136:


//--------------------- .nv.info._ZN7cutlass13device_kernelIN5flash11enable_sm90INS1_16FlashAttnFwdSm90INS1_25CollectiveMainloopFwdSm90ILi2EN4cute5tupleIJNS5_1CILi1EEES8_S8_EEENS6_IJNS7_ILi192EEENS7_ILi128EEENS7_ILi96EEEEEELi96ENS_10bfloat16_tEfNS_4arch4Sm90ELb1ELb0ELb1ELb0ELb1ELb0ELb0ELb0ELb1ELb1ELb0ELb0EEENS1_21CollectiveEpilogueFwdINS6_IJSA_SC_SB_EEES9_SE_SG_Li384ELb0ELb1ELb0ELb0EEENS1_30DynamicPersistentTileSchedulerILi384ELi128ELb0ELb1ELb1EEEEEEEEEvNT_6ParamsE --------------------------
	.section	.nv.info._ZN7cutlass13device_kernelIN5flash11enable_sm90INS1_16FlashAttnFwdSm90INS1_25CollectiveMainloopFwdSm90ILi2EN4cute5tupleIJNS5_1CILi1EEES8_S8_EEENS6_IJNS7_ILi192EEENS7_ILi128EEENS7_ILi96EEEEEELi96ENS_10bfloat16_tEfNS_4arch4Sm90ELb1ELb0ELb1ELb0ELb1ELb0ELb0ELb0ELb1ELb1ELb0ELb0EEENS1_21CollectiveEpilogueFwdINS6_IJSA_SC_SB_EEES9_SE_SG_Li384ELb0ELb1ELb0ELb0EEENS1_30DynamicPersistentTileSchedulerILi384ELi128ELb0ELb1ELb1EEEEEEEEEvNT_6ParamsE,"",@"SHT_CUDA_INFO"
	.sectionflags	@""
	.align	4


	//----- nvinfo : EIATTR_CUDA_API_VERSION
	.align		4
        /*0000*/ 	.byte	0x04, 0x37
        /*0002*/ 	.short	(.L_138 - .L_137)
.L_137:
        /*0004*/ 	.word	0x00000082


	//----- nvinfo : EIATTR_KPARAM_INFO
	.align		4
.L_138:
        /*0008*/ 	.byte	0x04, 0x17
        /*000a*/ 	.short	(.L_140 - .L_139)
.L_139:
        /*000c*/ 	.word	0x00000000
        /*0010*/ 	.short	0x0000
        /*0012*/ 	.short	0x0000
        /*0014*/ 	.byte	0x00, 0xf0, 0x01, 0x2a


	//----- nvinfo : EIATTR_SPARSE_MMA_MASK
	.align		4
.L_140:
        /*0018*/ 	.byte	0x03, 0x50
        /*001a*/ 	.short	0x0000


	//----- nvinfo : EIATTR_MAXREG_COUNT
	.align		4
        /*001c*/ 	.byte	0x03, 0x1b
        /*001e*/ 	.short	0x0080


	//----- nvinfo : EIATTR_MERCURY_ISA_VERSION
	.align		4
        /*0020*/ 	.byte	0x03, 0x5f
        /*0022*/ 	.short	0x0101


	//----- nvinfo : EIATTR_VRC_CTA_INIT_COUNT
	.align		4
        /*0024*/ 	.byte	0x02, 0x4a
	.zero		1
	.zero		1


	//----- nvinfo : EIATTR_EXIT_INSTR_OFFSETS
	.align		4
        /*0028*/ 	.byte	0x04, 0x1c
        /*002a*/ 	.short	(.L_142 - .L_141)


	//   ....[0]....
.L_141:
        /*002c*/ 	.word	0x00000010


	//----- nvinfo : EIATTR_MAX_THREADS
	.align		4
.L_142:
        /*0030*/ 	.byte	0x04, 0x05
        /*0032*/ 	.short	(.L_144 - .L_143)
.L_143:
        /*0034*/ 	.word	0x00000200
        /*0038*/ 	.word	0x00000001
        /*003c*/ 	.word	0x00000001


	//----- nvinfo : EIATTR_CBANK_PARAM_SIZE
	.align		4
.L_144:
        /*0040*/ 	.byte	0x03, 0x19
        /*0042*/ 	.short	0x0a80


	//----- nvinfo : EIATTR_PARAM_CBANK
	.align		4
        /*0044*/ 	.byte	0x04, 0x0a
        /*0046*/ 	.short	(.L_146 - .L_145)
	.align		4
.L_145:
        /*0048*/ 	.word	index@(.nv.constant0._ZN7cutlass13device_kernelIN5flash11enable_sm90INS1_16FlashAttnFwdSm90INS1_25CollectiveMainloopFwdSm90ILi2EN4cute5tupleIJNS5_1CILi1EEES8_S8_EEENS6_IJNS7_ILi192EEENS7_ILi128EEENS7_ILi96EEEEEELi96ENS_10bfloat16_tEfNS_4arch4Sm90ELb1ELb0ELb1ELb0ELb1ELb0ELb0ELb0ELb1ELb1ELb0ELb0EEENS1_21CollectiveEpilogueFwdINS6_IJSA_SC_SB_EEES9_SE_SG_Li384ELb0ELb1ELb0ELb0EEENS1_30DynamicPersistentTileSchedulerILi384ELi128ELb0ELb1ELb1EEEEEEEEEvNT_6ParamsE)
        /*004c*/ 	.short	0x0380
        /*004e*/ 	.short	0x0a80


	//----- nvinfo : EIATTR_SW_WAR
	.align		4
.L_146:
        /*0050*/ 	.byte	0x04, 0x36
        /*0052*/ 	.short	(.L_148 - .L_147)
.L_147:
        /*0054*/ 	.word	0x00000008
.L_148:


//--------------------- .nv.info._ZN7cutlass13device_kernelIN5flash11enable_sm90INS1_16FlashAttnFwdSm90INS1_25CollectiveMainloopFwdSm90ILi2EN4cute5tupleIJNS5_1CILi1EEES8_S8_EEENS6_IJNS7_ILi192EEENS7_ILi128EEENS7_ILi96EEEEEELi96ENS_10bfloat16_tEfNS_4arch4Sm90ELb1ELb0ELb1ELb1ELb1ELb0ELb0ELb0ELb1ELb1ELb0ELb0EEENS1_21CollectiveEpilogueFwdINS6_IJSA_SC_SB_EEES9_SE_SG_Li384ELb1ELb1ELb0ELb0EEENS1_36VarlenDynamicPersistentTileSchedulerILi192ELi128ELi384ELi128ELb0ELb1ELb1ELb1ELb1ELb1EEEEEEEEEvNT_6ParamsE --------------------------
	.section	.nv.info._ZN7cutlass13device_kernelIN5flash11enable_sm90INS1_16FlashAttnFwdSm90INS1_25CollectiveMainloopFwdSm90ILi2EN4cute5tupleIJNS5_1CILi1EEES8_S8_EEENS6_IJNS7_ILi192EEENS7_ILi128EEENS7_ILi96EEEEEELi96ENS_10bfloat16_tEfNS_4arch4Sm90ELb1ELb0ELb1ELb1ELb1ELb0ELb0ELb0ELb1ELb1ELb0ELb0EEENS1_21CollectiveEpilogueFwdINS6_IJSA_SC_SB_EEES9_SE_SG_Li384ELb1ELb1ELb0ELb0EEENS1_36VarlenDynamicPersistentTileSchedulerILi192ELi128ELi384ELi128ELb0ELb1ELb1ELb1ELb1ELb1EEEEEEEEEvNT_6ParamsE,"",@"SHT_CUDA_INFO"
	.sectionflags	@""
	.align	4


	//----- nvinfo : EIATTR_CUDA_API_VERSION
	.align		4
        /*0000*/ 	.byte	0x04, 0x37
        /*0002*/ 	.short	(.L_150 - .L_149)
.L_149:
        /*0004*/ 	.word	0x00000082


	//----- nvinfo : EIATTR_KPARAM_INFO
	.align		4
.L_150:
        /*0008*/ 	.byte	0x04, 0x17
        /*000a*/ 	.short	(.L_152 - .L_151)
.L_151:
        /*000c*/ 	.word	0x00000000
        /*0010*/ 	.short	0x0000
        /*0012*/ 	.short	0x0000
        /*0014*/ 	.byte	0x00, 0xf0, 0x01, 0x2a


	//----- nvinfo : EIATTR_SPARSE_MMA_MASK
	.align		4
.L_152:
        /*0018*/ 	.byte	0x03, 0x50
        /*001a*/ 	.short	0x0000


	//----- nvinfo : EIATTR_MAXREG_COUNT
	.align		4
        /*001c*/ 	.byte	0x03, 0x1b
        /*001e*/ 	.short	0x0080


	//----- nvinfo : EIATTR_MERCURY_ISA_VERSION
	.align		4
        /*0020*/ 	.byte	0x03, 0x5f
        /*0022*/ 	.short	0x0101


	//----- nvinfo : EIATTR_VRC_CTA_INIT_COUNT
	.align		4
        /*0024*/ 	.byte	0x02, 0x4a
	.zero		1
	.zero		1


	//----- nvinfo : EIATTR_EXIT_INSTR_OFFSETS
	.align		4
        /*0028*/ 	.byte	0x04, 0x1c
        /*002a*/ 	.short	(.L_154 - .L_153)


	//   ....[0]....
.L_153:
        /*002c*/ 	.word	0x00000010


	//----- nvinfo : EIATTR_MAX_THREADS
	.align		4
.L_154:
        /*0030*/ 	.byte	0x04, 0x05
        /*0032*/ 	.short	(.L_156 - .L_155)
.L_155:
        /*0034*/ 	.word	0x00000200
        /*0038*/ 	.word	0x00000001
        /*003c*/ 	.word	0x00000001


	//----- nvinfo : EIATTR_CBANK_PARAM_SIZE
	.align		4
.L_156:
        /*0040*/ 	.byte	0x03, 0x19
        /*0042*/ 	.short	0x0a80


	//----- nvinfo : EIATTR_PARAM_CBANK
	.align		4
        /*0044*/ 	.byte	0x04, 0x0a
        /*0046*/ 	.short	(.L_158 - .L_157)
	.align		4
.L_157:
        /*0048*/ 	.word	index@(.nv.constant0._ZN7cutlass13device_kernelIN5flash11enable_sm90INS1_16FlashAttnFwdSm90INS1_25CollectiveMainloopFwdSm90ILi2EN4cute5tupleIJNS5_1CILi1EEES8_S8_EEENS6_IJNS7_ILi192EEENS7_ILi128EEENS7_ILi96EEEEEELi96ENS_10bfloat16_tEfNS_4arch4Sm90ELb1ELb0ELb1ELb1ELb1ELb0ELb0ELb0ELb1ELb1ELb0ELb0EEENS1_21CollectiveEpilogueFwdINS6_IJSA_SC_SB_EEES9_SE_SG_Li384ELb1ELb1ELb0ELb0EEENS1_36VarlenDynamicPersistentTileSchedulerILi192ELi128ELi384ELi128ELb0ELb1ELb1ELb1ELb1ELb1EEEEEEEEEvNT_6ParamsE)
        /*004c*/ 	.short	0x0380
        /*004e*/ 	.short	0x0a80


	//----- nvinfo : EIATTR_SW_WAR
	.align		4
.L_158:
        /*0050*/ 	.byte	0x04, 0x36
        /*0052*/ 	.short	(.L_160 - .L_159)
.L_159:
        /*0054*/ 	.word	0x00000008
.L_160:


//--------------------- .nv.info._ZN7cutlass13device_kernelIN5flash11enable_sm90INS1_16FlashAttnFwdSm90INS1_25CollectiveMainloopFwdSm90ILi2EN4cute5tupleIJNS5_1CILi1EEES8_S8_EEENS6_IJNS7_ILi192EEENS7_ILi128EEENS7_ILi96EEEEEELi96ENS_10bfloat16_tEfNS_4arch4Sm90ELb1ELb0ELb1ELb1ELb1ELb1ELb0ELb0ELb1ELb1ELb0ELb0EEENS1_21CollectiveEpilogueFwdINS6_IJSA_SC_SB_EEES9_SE_SG_Li384ELb1ELb1ELb0ELb0EEENS1_36VarlenDynamicPersistentTileSchedulerILi192ELi128ELi384ELi128ELb0ELb1ELb1ELb1ELb1ELb1EEEEEEEEEvNT_6ParamsE --------------------------
	.section	.nv.info._ZN7cutlass13device_kernelIN5flash11enable_sm90INS1_16FlashAttnFwdSm90INS1_25CollectiveMainloopFwdSm90ILi2EN4cute5tupleIJNS5_1CILi1EEES8_S8_EEENS6_IJNS7_ILi192EEENS7_ILi128EEENS7_ILi96EEEEEELi96ENS_10bfloat16_tEfNS_4arch4Sm90ELb1ELb0ELb1ELb1ELb1ELb1ELb0ELb0ELb1ELb1ELb0ELb0EEENS1_21CollectiveEpilogueFwdINS6_IJSA_SC_SB_EEES9_SE_SG_Li384ELb1ELb1ELb0ELb0EEENS1_36VarlenDynamicPersistentTileSchedulerILi192ELi128ELi384ELi128ELb0ELb1ELb1ELb1ELb1ELb1EEEEEEEEEvNT_6ParamsE,"",@"SHT_CUDA_INFO"
	.sectionflags	@""
	.align	4


	//----- nvinfo : EIATTR_CUDA_API_VERSION
	.align		4
        /*0000*/ 	.byte	0x04, 0x37
        /*0002*/ 	.short	(.L_162 - .L_161)
.L_161:
        /*0004*/ 	.word	0x00000082


	//----- nvinfo : EIATTR_KPARAM_INFO
	.align		4
.L_162:
        /*0008*/ 	.byte	0x04, 0x17
        /*000a*/ 	.short	(.L_164 - .L_163)
.L_163:
        /*000c*/ 	.word	0x00000000
        /*0010*/ 	.short	0x0000
        /*0012*/ 	.short	0x0000
        /*0014*/ 	.byte	0x00, 0xf0, 0x01, 0x2a


	//----- nvinfo : EIATTR_SPARSE_MMA_MASK
	.align		4
.L_164:
        /*0018*/ 	.byte	0x03, 0x50
        /*001a*/ 	.short	0x0000


	//----- nvinfo : EIATTR_MAXREG_COUNT
	.align		4
        /*001c*/ 	.byte	0x03, 0x1b
        /*001e*/ 	.short	0x0080


	//----- nvinfo : EIATTR_MERCURY_ISA_VERSION
	.align		4
        /*0020*/ 	.byte	0x03, 0x5f
        /*0022*/ 	.short	0x0101


	//----- nvinfo : EIATTR_VRC_CTA_INIT_COUNT
	.align		4
        /*0024*/ 	.byte	0x02, 0x4a
	.zero		1
	.zero		1


	//----- nvinfo : EIATTR_EXIT_INSTR_OFFSETS
	.align		4
        /*0028*/ 	.byte	0x04, 0x1c
        /*002a*/ 	.short	(.L_166 - .L_165)


	//   ....[0]....
.L_165:
        /*002c*/ 	.word	0x00000010


	//----- nvinfo : EIATTR_MAX_THREADS
	.align		4
.L_166:
        /*0030*/ 	.byte	0x04, 0x05
        /*0032*/ 	.short	(.L_168 - .L_167)
.L_167:
        /*0034*/ 	.word	0x00000200
        /*0038*/ 	.word	0x00000001
        /*003c*/ 	.word	0x00000001


	//----- nvinfo : EIATTR_CBANK_PARAM_SIZE
	.align		4
.L_168:
        /*0040*/ 	.byte	0x03, 0x19
        /*0042*/ 	.short	0x0a80


	//----- nvinfo : EIATTR_PARAM_CBANK
	.align		4
        /*0044*/ 	.byte	0x04, 0x0a
        /*0046*/ 	.short	(.L_170 - .L_169)
	.align		4
.L_169:
        /*0048*/ 	.word	index@(.nv.constant0._ZN7cutlass13device_kernelIN5flash11enable_sm90INS1_16FlashAttnFwdSm90INS1_25CollectiveMainloopFwdSm90ILi2EN4cute5tupleIJNS5_1CILi1EEES8_S8_EEENS6_IJNS7_ILi192EEENS7_ILi128EEENS7_ILi96EEEEEELi96ENS_10bfloat16_tEfNS_4arch4Sm90ELb1ELb0ELb1ELb1ELb1ELb1ELb0ELb0ELb1ELb1ELb0ELb0EEENS1_21CollectiveEpilogueFwdINS6_IJSA_SC_SB_EEES9_SE_SG_Li384ELb1ELb1ELb0ELb0EEENS1_36VarlenDynamicPersistentTileSchedulerILi192ELi128ELi384ELi128ELb0ELb1ELb1ELb1ELb1ELb1EEEEEEEEEvNT_6ParamsE)
        /*004c*/ 	.short	0x0380
        /*004e*/ 	.short	0x0a80


	//----- nvinfo : EIATTR_SW_WAR
	.align		4
.L_170:
        /*0050*/ 	.byte	0x04, 0x36
        /*0052*/ 	.short	(.L_172 - .L_171)
.L_171:
        /*0054*/ 	.word	0x00000008
.L_172:


//--------------------- .nv.callgraph             --------------------------
	.section	.nv.callgraph,"",@"SHT_CUDA_CALLGRAPH"
	.align	4
	.sectionentsize	8
	.align		4
        /*0000*/ 	.word	0x00000000
	.align		4
        /*0004*/ 	.word	0xffffffff
	.align		4
        /*0008*/ 	.word	0x00000000
	.align		4
        /*000c*/ 	.word	0xfffffffe
	.align		4
        /*0010*/ 	.word	0x00000000
	.align		4
        /*0014*/ 	.word	0xfffffffd
	.align		4
        /*0018*/ 	.word	0x00000000
	.align		4
        /*001c*/ 	.word	0xfffffffc


//--------------------- .nv.constant4             --------------------------
	.section	.nv.constant4,"a",@progbits
	.align	8
	.align		8
.nv.constant4:
        /*0000*/ 	.dword	_ZN79_INTERNAL_8c6fb5e8_43_flash_fwd_hdim96_bf16_paged_softcap_sm90_cu_744032ad_37194cuda3std3__45__cpo5beginE
	.align		8
        /*0008*/ 	.dword	_ZN79_INTERNAL_8c6fb5e8_43_flash_fwd_hdim96_bf16_paged_softcap_sm90_cu_744032ad_37194cuda3std3__45__cpo3endE
	.align		8
        /*0010*/ 	.dword	_ZN79_INTERNAL_8c6fb5e8_43_flash_fwd_hdim96_bf16_paged_softcap_sm90_cu_744032ad_37194cuda3std3__45__cpo6cbeginE
	.align		8
        /*0018*/ 	.dword	_ZN79_INTERNAL_8c6fb5e8_43_flash_fwd_hdim96_bf16_paged_softcap_sm90_cu_744032ad_37194cuda3std3__45__cpo4cendE
	.align		8
        /*0020*/ 	.dword	_ZN79_INTERNAL_8c6fb5e8_43_flash_fwd_hdim96_bf16_paged_softcap_sm90_cu_744032ad_37194cuda3std3__481_GLOBAL__N__8c6fb5e8_43_flash_fwd_hdim96_bf16_paged_softcap_sm90_cu_744032ad_37196ignoreE
	.align		8
        /*0028*/ 	.dword	_ZN79_INTERNAL_8c6fb5e8_43_flash_fwd_hdim96_bf16_paged_softcap_sm90_cu_744032ad_37194cuda3std3__419piecewise_constructE
	.align		8
        /*0030*/ 	.dword	_ZN79_INTERNAL_8c6fb5e8_43_flash_fwd_hdim96_bf16_paged_softcap_sm90_cu_744032ad_37194cuda3std3__48in_placeE
	.align		8
        /*0038*/ 	.dword	_ZN79_INTERNAL_8c6fb5e8_43_flash_fwd_hdim96_bf16_paged_softcap_sm90_cu_744032ad_37194cuda3std6ranges3__45__cpo4swapE
	.align		8
        /*0040*/ 	.dword	_ZN79_INTERNAL_8c6fb5e8_43_flash_fwd_hdim96_bf16_paged_softcap_sm90_cu_744032ad_37194cuda3std6ranges3__45__cpo9iter_moveE
	.align		8
        /*0048*/ 	.dword	_ZN79_INTERNAL_8c6fb5e8_43_flash_fwd_hdim96_bf16_paged_softcap_sm90_cu_744032ad_37194cute7productE
	.align		8
        /*0050*/ 	.dword	_ZN79_INTERNAL_8c6fb5e8_43_flash_fwd_hdim96_bf16_paged_softcap_sm90_cu_744032ad_37194cute1_E


//--------------------- .text._ZN7cutlass13device_kernelIN5flash11enable_sm90INS1_16FlashAttnFwdSm90INS1_25CollectiveMainloopFwdSm90ILi2EN4cute5tupleIJNS5_1CILi1EEES8_S8_EEENS6_IJNS7_ILi192EEENS7_ILi128EEENS7_ILi96EEEEEELi96ENS_10bfloat16_tEfNS_4arch4Sm90ELb0ELb0ELb1ELb0ELb1ELb0ELb0ELb0ELb1ELb1ELb0ELb0EEENS1_21CollectiveEpilogueFwdINS6_IJSA_SC_SB_EEES9_SE_SG_Li384ELb0ELb1ELb0ELb0EEENS1_29StaticPersistentTileSchedulerILb0EEEEEEEEEvNT_6ParamsE --------------------------
	.section	.text._ZN7cutlass13device_kernelIN5flash11enable_sm90INS1_16FlashAttnFwdSm90INS1_25CollectiveMainloopFwdSm90ILi2EN4cute5tupleIJNS5_1CILi1EEES8_S8_EEENS6_IJNS7_ILi192EEENS7_ILi128EEENS7_ILi96EEEEEELi96ENS_10bfloat16_tEfNS_4arch4Sm90ELb0ELb0ELb1ELb0ELb1ELb0ELb0ELb0ELb1ELb1ELb0ELb0EEENS1_21CollectiveEpilogueFwdINS6_IJSA_SC_SB_EEES9_SE_SG_Li384ELb0ELb1ELb0ELb0EEENS1_29StaticPersistentTileSchedulerILb0EEEEEEEEEvNT_6ParamsE,"ax",@progbits
	.align	128
.text._ZN7cutlass13device_kernelIN5flash11enable_sm90INS1_16FlashAttnFwdSm90INS1_25CollectiveMainloopFwdSm90ILi2EN4cute5tupleIJNS5_1CILi1EEES8_S8_EEENS6_IJNS7_ILi192EEENS7_ILi128EEENS7_ILi96EEEEEELi96ENS_10bfloat16_tEfNS_4arch4Sm90ELb0ELb0ELb1ELb0ELb1ELb0ELb0ELb0ELb1ELb1ELb0ELb0EEENS1_21CollectiveEpilogueFwdINS6_IJSA_SC_SB_EEES9_SE_SG_Li384ELb0ELb1ELb0ELb0EEENS1_29StaticPersistentTileSchedulerILb0EEEEEEEEEvNT_6ParamsE:
        .type           _ZN7cutlass13device_kernelIN5flash11enable_sm90INS1_16FlashAttnFwdSm90INS1_25CollectiveMainloopFwdSm90ILi2EN4cute5tupleIJNS5_1CILi1EEES8_S8_EEENS6_IJNS7_ILi192EEENS7_ILi128EEENS7_ILi96EEEEEELi96ENS_10bfloat16_tEfNS_4arch4Sm90ELb0ELb0ELb1ELb0ELb1ELb0ELb0ELb0ELb1ELb1ELb0ELb0EEENS1_21CollectiveEpilogueFwdINS6_IJSA_SC_SB_EEES9_SE_SG_Li384ELb0ELb1ELb0ELb0EEENS1_29StaticPersistentTileSchedulerILb0EEEEEEEEEvNT_6ParamsE,@function
        .size           _ZN7cutlass13device_kernelIN5flash11enable_sm90INS1_16FlashAttnFwdSm90INS1_25CollectiveMainloopFwdSm90ILi2EN4cute5tupleIJNS5_1CILi1EEES8_S8_EEENS6_IJNS7_ILi192EEENS7_ILi128EEENS7_ILi96EEEEEELi96ENS_10bfloat16_tEfNS_4arch4Sm90ELb0ELb0ELb1ELb0ELb1ELb0ELb0ELb0ELb1ELb1ELb0ELb0EEENS1_21CollectiveEpilogueFwdINS6_IJSA_SC_SB_EEES9_SE_SG_Li384ELb0ELb1ELb0ELb0EEENS1_29StaticPersistentTileSchedulerILb0EEEEEEEEEvNT_6ParamsE,(.L_x_9 - _ZN7cutlass13device_kernelIN5flash11enable_sm90INS1_16FlashAttnFwdSm90INS1_25CollectiveMainloopFwdSm90ILi2EN4cute5tupleIJNS5_1CILi1EEES8_S8_EEENS6_IJNS7_ILi192EEENS7_ILi128EEENS7_ILi96EEEEEELi96ENS_10bfloat16_tEfNS_4arch4Sm90ELb0ELb0ELb1ELb0ELb1ELb0ELb0ELb0ELb1ELb1ELb0ELb0EEENS1_21CollectiveEpilogueFwdINS6_IJSA_SC_SB_EEES9_SE_SG_Li384ELb0ELb1ELb0ELb0EEENS1_29StaticPersistentTileSchedulerILb0EEEEEEEEEvNT_6ParamsE)
        .other          _ZN7cutlass13device_kernelIN5flash11enable_sm90INS1_16FlashAttnFwdSm90INS1_25CollectiveMainloopFwdSm90ILi2EN4cute5tupleIJNS5_1CILi1EEES8_S8_EEENS6_IJNS7_ILi192EEENS7_ILi128EEENS7_ILi96EEEEEELi96ENS_10bfloat16_tEfNS_4arch4Sm90ELb0ELb0ELb1ELb0ELb1ELb0ELb0ELb0ELb1ELb1ELb0ELb0EEENS1_21CollectiveEpilogueFwdINS6_IJSA_SC_SB_EEES9_SE_SG_Li384ELb0ELb1ELb0ELb0EEENS1_29StaticPersistentTileSchedulerILb0EEEEEEEEEvNT_6ParamsE,@"STO_CUDA_ENTRY STV_DEFAULT"
_ZN7cutlass13device_kernelIN5flash11enable_sm90INS1_16FlashAttnFwdSm90INS1_25CollectiveMainloopFwdSm90ILi2EN4cute5tupleIJNS5_1CILi1EEES8_S8_EEENS6_IJNS7_ILi192EEENS7_ILi128EEENS7_ILi96EEEEEELi96ENS_10bfloat16_tEfNS_4arch4Sm90ELb0ELb0ELb1ELb0ELb1ELb0ELb0ELb0ELb1ELb1ELb0ELb0EEENS1_21CollectiveEpilogueFwdINS6_IJSA_SC_SB_EEES9_SE_SG_Li384ELb0ELb1ELb0ELb0EEENS1_29StaticPersistentTileSchedulerILb0EEEEEEEEEvNT_6ParamsE:
[----:B------:R-:W-:Y:S01]  /*0000*/  LDC R1, c[0x0][0x37c] ;  /* 0x0000df00ff017b82 */ /* 0x000fe20000000800 */
[----:B------:R-:W-:Y:S05]  /*0010*/  EXIT ;  /* 0x000000000000794d */ /* 0x000fea0003800000 */
.L_x_0:
[----:B------:R-:W-:-:S00]  /*0020*/  BRA `(.L_x_0) ;  /* 0xfffffffc00fc7947 */ /* 0x000fc0000383ffff */
[----:B------:R-:W-:-:S00]  /*0030*/  NOP ;  /* 0x0000000000007918 */ /* 0x000fc00000000000 */
        /* <DEDUP_REMOVED lines=12> */
.L_x_9:


//--------------------- .text._ZN7cutlass13device_kernelIN5flash11enable_sm90INS1_16FlashAttnFwdSm90INS1_25CollectiveMainloopFwdSm90ILi2EN4cute5tupleIJNS5_1CILi1EEES8_S8_EEENS6_IJNS7_ILi192EEENS7_ILi128EEENS7_ILi96EEEEEELi96ENS_10bfloat16_tEfNS_4arch4Sm90ELb0ELb0ELb1ELb1ELb1ELb0ELb0ELb0ELb1ELb1ELb0ELb0EEENS1_21CollectiveEpilogueFwdINS6_IJSA_SC_SB_EEES9_SE_SG_Li384ELb1ELb1ELb0ELb0EEENS1_36VarlenDynamicPersistentTileSchedulerILi192ELi128ELi384ELi128ELb0ELb1ELb1ELb0ELb1ELb1EEEEEEEEEvNT_6ParamsE --------------------------
	.section	.text._ZN7cutlass13device_kernelIN5flash11enable_sm90INS1_16FlashAttnFwdSm90INS1_25CollectiveMainloopFwdSm90ILi2EN4cute5tupleIJNS5_1CILi1EEES8_S8_EEENS6_IJNS7_ILi192EEENS7_ILi128EEENS7_ILi96EEEEEELi96ENS_10bfloat16_tEfNS_4arch4Sm90ELb0ELb0ELb1ELb1ELb1ELb0ELb0ELb0ELb1ELb1ELb0ELb0EEENS1_21CollectiveEpilogueFwdINS6_IJSA_SC_SB_EEES9_SE_SG_Li384ELb1ELb1ELb0ELb0EEENS1_36VarlenDynamicPersistentTileSchedulerILi192ELi128ELi384ELi128ELb0ELb1ELb1ELb0ELb1ELb1EEEEEEEEEvNT_6ParamsE,"ax",@progbits
	.align	128
.text._ZN7cutlass13device_kernelIN5flash11enable_sm90INS1_16FlashAttnFwdSm90INS1_25CollectiveMainloopFwdSm90ILi2EN4cute5tupleIJNS5_1CILi1EEES8_S8_EEENS6_IJNS7_ILi192EEENS7_ILi128EEENS7_ILi96EEEEEELi96ENS_10bfloat16_tEfNS_4arch4Sm90ELb0ELb0ELb1ELb1ELb1ELb0ELb0ELb0ELb1ELb1ELb0ELb0EEENS1_21CollectiveEpilogueFwdINS6_IJSA_SC_SB_EEES9_SE_SG_Li384ELb1ELb1ELb0ELb0EEENS1_36VarlenDynamicPersistentTileSchedulerILi192ELi128ELi384ELi128ELb0ELb1ELb1ELb0ELb1ELb1EEEEEEEEEvNT_6ParamsE:
        .type           _ZN7cutlass13device_kernelIN5flash11enable_sm90INS1_16FlashAttnFwdSm90INS1_25CollectiveMainloopFwdSm90ILi2EN4cute5tupleIJNS5_1CILi1EEES8_S8_EEENS6_IJNS7_ILi192EEENS7_ILi128EEENS7_ILi96EEEEEELi96ENS_10bfloat16_tEfNS_4arch4Sm90ELb0ELb0ELb1ELb1ELb1ELb0ELb0ELb0ELb1ELb1ELb0ELb0EEENS1_21CollectiveEpilogueFwdINS6_IJSA_SC_SB_EEES9_SE_SG_Li384ELb1ELb1ELb0ELb0EEENS1_36VarlenDynamicPersistentTileSchedulerILi192ELi128ELi384ELi128ELb0ELb1ELb1ELb0ELb1ELb1EEEEEEEEEvNT_6ParamsE,@function
        .size           _ZN7cutlass13device_kernelIN5flash11enable_sm90INS1_16FlashAttnFwdSm90INS1_25CollectiveMainloopFwdSm90ILi2EN4cute5tupleIJNS5_1CILi1EEES8_S8_EEENS6_IJNS7_ILi192EEENS7_ILi128EEENS7_ILi96EEEEEELi96ENS_10bfloat16_tEfNS_4arch4Sm90ELb0ELb0ELb1ELb1ELb1ELb0ELb0ELb0ELb1ELb1ELb0ELb0EEENS1_21CollectiveEpilogueFwdINS6_IJSA_SC_SB_EEES9_SE_SG_Li384ELb1ELb1ELb0ELb0EEENS1_36VarlenDynamicPersistentTileSchedulerILi192ELi128ELi384ELi128ELb0ELb1ELb1ELb0ELb1ELb1EEEEEEEEEvNT_6ParamsE,(.L_x_10 - _ZN7cutlass13device_kernelIN5flash11enable_sm90INS1_16FlashAttnFwdSm90INS1_25CollectiveMainloopFwdSm90ILi2EN4cute5tupleIJNS5_1CILi1EEES8_S8_EEENS6_IJNS7_ILi192EEENS7_ILi128EEENS7_ILi96EEEEEELi96ENS_10bfloat16_tEfNS_4arch4Sm90ELb0ELb0ELb1ELb1ELb1ELb0ELb0ELb0ELb1ELb1ELb0ELb0EEENS1_21CollectiveEpilogueFwdINS6_IJSA_SC_SB_EEES9_SE_SG_Li384ELb1ELb1ELb0ELb0EEENS1_36VarlenDynamicPersistentTileSchedulerILi192ELi128ELi384ELi128ELb0ELb1ELb1ELb0ELb1ELb1EEEEEEEEEvNT_6ParamsE)
        .other          _ZN7cutlass13device_kernelIN5flash11enable_sm90INS1_16FlashAttnFwdSm90INS1_25CollectiveMainloopFwdSm90ILi2EN4cute5tupleIJNS5_1CILi1EEES8_S8_EEENS6_IJNS7_ILi192EEENS7_ILi128EEENS7_ILi96EEEEEELi96ENS_10bfloat16_tEfNS_4arch4Sm90ELb0ELb0ELb1ELb1ELb1ELb0ELb0ELb0ELb1ELb1ELb0ELb0EEENS1_21CollectiveEpilogueFwdINS6_IJSA_SC_SB_EEES9_SE_SG_Li384ELb1ELb1ELb0ELb0EEENS1_36VarlenDynamicPersistentTileSchedulerILi192ELi128ELi384ELi128ELb0ELb1ELb1ELb0ELb1ELb1EEEEEEEEEvNT_6ParamsE,@"STO_CUDA_ENTRY STV_DEFAULT"
_ZN7cutlass13device_kernelIN5flash11enable_sm90INS1_16FlashAttnFwdSm90INS1_25CollectiveMainloopFwdSm90ILi2EN4cute5tupleIJNS5_1CILi1EEES8_S8_EEENS6_IJNS7_ILi192EEENS7_ILi128EEENS7_ILi96EEEEEELi96ENS_10bfloat16_tEfNS_4arch4Sm90ELb0ELb0ELb1ELb1ELb1ELb0ELb0ELb0ELb1ELb1ELb0ELb0EEENS1_21CollectiveEpilogueFwdINS6_IJSA_SC_SB_EEES9_SE_SG_Li384ELb1ELb1ELb0ELb0EEENS1_36VarlenDynamicPersistentTileSchedulerILi192ELi128ELi384ELi128ELb0ELb1ELb1ELb0ELb1ELb1EEEEEEEEEvNT_6ParamsE:
[----:B------:R-:W-:Y:S01]  /*0000*/  LDC R1, c[0x0][0x37c] ;  /* 0x0000df00ff017b82 */ /* 0x000fe20000000800 */
[----:B------:R-:W-:Y:S05]  /*0010*/  EXIT ;  /* 0x000000000000794d */ /* 0x000fea0003800000 */
.L_x_1:
        /* <DEDUP_REMOVED lines=14> */
.L_x_10:


//--------------------- .text._ZN7cutlass13device_kernelIN5flash11enable_sm90INS1_16FlashAttnFwdSm90INS1_25CollectiveMainloopFwdSm90ILi2EN4cute5tupleIJNS5_1CILi1EEES8_S8_EEENS6_IJNS7_ILi192EEENS7_ILi128EEENS7_ILi96EEEEEELi96ENS_10bfloat16_tEfNS_4arch4Sm90ELb0ELb0ELb1ELb1ELb1ELb1ELb0ELb0ELb1ELb1ELb0ELb0EEENS1_21CollectiveEpilogueFwdINS6_IJSA_SC_SB_EEES9_SE_SG_Li384ELb1ELb1ELb0ELb0EEENS1_36VarlenDynamicPersistentTileSchedulerILi192ELi128ELi384ELi128ELb0ELb1ELb1ELb0ELb1ELb1EEEEEEEEEvNT_6ParamsE --------------------------
	.section	.text._ZN7cutlass13device_kernelIN5flash11enable_sm90INS1_16FlashAttnFwdSm90INS1_25CollectiveMainloopFwdSm90ILi2EN4cute5tupleIJNS5_1CILi1EEES8_S8_EEENS6_IJNS7_ILi192EEENS7_ILi128EEENS7_ILi96EEEEEELi96ENS_10bfloat16_tEfNS_4arch4Sm90ELb0ELb0ELb1ELb1ELb1ELb1ELb0ELb0ELb1ELb1ELb0ELb0EEENS1_21CollectiveEpilogueFwdINS6_IJSA_SC_SB_EEES9_SE_SG_Li384ELb1ELb1ELb0ELb0EEENS1_36VarlenDynamicPersistentTileSchedulerILi192ELi128ELi384ELi128ELb0ELb1ELb1ELb0ELb1ELb1EEEEEEEEEvNT_6ParamsE,"ax",@progbits
	.align	128
.text._ZN7cutlass13device_kernelIN5flash11enable_sm90INS1_16FlashAttnFwdSm90INS1_25CollectiveMainloopFwdSm90ILi2EN4cute5tupleIJNS5_1CILi1EEES8_S8_EEENS6_IJNS7_ILi192EEENS7_ILi128EEENS7_ILi96EEEEEELi96ENS_10bfloat16_tEfNS_4arch4Sm90ELb0ELb0ELb1ELb1ELb1ELb1ELb0ELb0ELb1ELb1ELb0ELb0EEENS1_21CollectiveEpilogueFwdINS6_IJSA_SC_SB_EEES9_SE_SG_Li384ELb1ELb1ELb0ELb0EEENS1_36VarlenDynamicPersistentTileSchedulerILi192ELi128ELi384ELi128ELb0ELb1ELb1ELb0ELb1ELb1EEEEEEEEEvNT_6ParamsE:
        .type           _ZN7cutlass13device_kernelIN5flash11enable_sm90INS1_16FlashAttnFwdSm90INS1_25CollectiveMainloopFwdSm90ILi2EN4cute5tupleIJNS5_1CILi1EEES8_S8_EEENS6_IJNS7_ILi192EEENS7_ILi128EEENS7_ILi96EEEEEELi96ENS_10bfloat16_tEfNS_4arch4Sm90ELb0ELb0ELb1ELb1ELb1ELb1ELb0ELb0ELb1ELb1ELb0ELb0EEENS1_21CollectiveEpilogueFwdINS6_IJSA_SC_SB_EEES9_SE_SG_Li384ELb1ELb1ELb0ELb0EEENS1_36VarlenDynamicPersistentTileSchedulerILi192ELi128ELi384ELi128ELb0ELb1ELb1ELb0ELb1ELb1EEEEEEEEEvNT_6ParamsE,@function
        .size           _ZN7cutlass13device_kernelIN5flash11enable_sm90INS1_16FlashAttnFwdSm90INS1_25CollectiveMainloopFwdSm90ILi2EN4cute5tupleIJNS5_1CILi1EEES8_S8_EEENS6_IJNS7_ILi192EEENS7_ILi128EEENS7_ILi96EEEEEELi96ENS_10bfloat16_tEfNS_4arch4Sm90ELb0ELb0ELb1ELb1ELb1ELb1ELb0ELb0ELb1ELb1ELb0ELb0EEENS1_21CollectiveEpilogueFwdINS6_IJSA_SC_SB_EEES9_SE_SG_Li384ELb1ELb1ELb0ELb0EEENS1_36VarlenDynamicPersistentTileSchedulerILi192ELi128ELi384ELi128ELb0ELb1ELb1ELb0ELb1ELb1EEEEEEEEEvNT_6ParamsE,(.L_x_11 - _ZN7cutlass13device_kernelIN5flash11enable_sm90INS1_16FlashAttnFwdSm90INS1_25CollectiveMainloopFwdSm90ILi2EN4cute5tupleIJNS5_1CILi1EEES8_S8_EEENS6_IJNS7_ILi192EEENS7_ILi128EEENS7_ILi96EEEEEELi96ENS_10bfloat16_tEfNS_4arch4Sm90ELb0ELb0ELb1ELb1ELb1ELb1ELb0ELb0ELb1ELb1ELb0ELb0EEENS1_21CollectiveEpilogueFwdINS6_IJSA_SC_SB_EEES9_SE_SG_Li384ELb1ELb1ELb0ELb0EEENS1_36VarlenDynamicPersistentTileSchedulerILi192ELi128ELi384ELi128ELb0ELb1ELb1ELb0ELb1ELb1EEEEEEEEEvNT_6ParamsE)
        .other          _ZN7cutlass13device_kernelIN5flash11enable_sm90INS1_16FlashAttnFwdSm90INS1_25CollectiveMainloopFwdSm90ILi2EN4cute5tupleIJNS5_1CILi1EEES8_S8_EEENS6_IJNS7_ILi192EEENS7_ILi128EEENS7_ILi96EEEEEELi96ENS_10bfloat16_tEfNS_4arch4Sm90ELb0ELb0ELb1ELb1ELb1ELb1ELb0ELb0ELb1ELb1ELb0ELb0EEENS1_21CollectiveEpilogueFwdINS6_IJSA_SC_SB_EEES9_SE_SG_Li384ELb1ELb1ELb0ELb0EEENS1_36VarlenDynamicPersistentTileSchedulerILi192ELi128ELi384ELi128ELb0ELb1ELb1ELb0ELb1ELb1EEEEEEEEEvNT_6ParamsE,@"STO_CUDA_ENTRY STV_DEFAULT"
_ZN7cutlass13device_kernelIN5flash11enable_sm90INS1_16FlashAttnFwdSm90INS1_25CollectiveMainloopFwdSm90ILi2EN4cute5tupleIJNS5_1CILi1EEES8_S8_EEENS6_IJNS7_ILi192EEENS7_ILi128EEENS7_ILi96EEEEEELi96ENS_10bfloat16_tEfNS_4arch4Sm90ELb0ELb0ELb1ELb1ELb1ELb1ELb0ELb0ELb1ELb1ELb0ELb0EEENS1_21CollectiveEpilogueFwdINS6_IJSA_SC_SB_EEES9_SE_SG_Li384ELb1ELb1ELb0ELb0EEENS1_36VarlenDynamicPersistentTileSchedulerILi192ELi128ELi384ELi128ELb0ELb1ELb1ELb0ELb1ELb1EEEEEEEEEvNT_6ParamsE:
[----:B------:R-:W-:Y:S01]  /*0000*/  LDC R1, c[0x0][0x37c] ;  /* 0x0000df00ff017b82 */ /* 0x000fe20000000800 */
[----:B------:R-:W-:Y:S05]  /*0010*/  EXIT ;  /* 0x000000000000794d */ /* 0x000fea0003800000 */
.L_x_2:
        /* <DEDUP_REMOVED lines=14> */
.L_x_11:


//--------------------- .text._ZN7cutlass13device_kernelIN5flash11enable_sm90INS1_16FlashAttnFwdSm90INS1_25CollectiveMainloopFwdSm90ILi2EN4cute5tupleIJNS5_1CILi1EEES8_S8_EEENS6_IJNS7_ILi192EEENS7_ILi128EEENS7_ILi96EEEEEELi96ENS_10bfloat16_tEfNS_4arch4Sm90ELb0ELb1ELb1ELb0ELb1ELb0ELb0ELb0ELb1ELb1ELb0ELb0EEENS1_21CollectiveEpilogueFwdINS6_IJSA_SC_SB_EEES9_SE_SG_Li384ELb0ELb1ELb0ELb0EEENS1_30DynamicPersistentTileSchedulerILi384ELi128ELb0ELb1ELb1EEEEEEEEEvNT_6ParamsE --------------------------
	.section	.text._ZN7cutlass13device_kernelIN5flash11enable_sm90INS1_16FlashAttnFwdSm90INS1_25CollectiveMainloopFwdSm90ILi2EN4cute5tupleIJNS5_1CILi1EEES8_S8_EEENS6_IJNS7_ILi192EEENS7_ILi128EEENS7_ILi96EEEEEELi96ENS_10bfloat16_tEfNS_4arch4Sm90ELb0ELb1ELb1ELb0ELb1ELb0ELb0ELb0ELb1ELb1ELb0ELb0EEENS1_21CollectiveEpilogueFwdINS6_IJSA_SC_SB_EEES9_SE_SG_Li384ELb0ELb1ELb0ELb0EEENS1_30DynamicPersistentTileSchedulerILi384ELi128ELb0ELb1ELb1EEEEEEEEEvNT_6ParamsE,"ax",@progbits
	.align	128
.text._ZN7cutlass13device_kernelIN5flash11enable_sm90INS1_16FlashAttnFwdSm90INS1_25CollectiveMainloopFwdSm90ILi2EN4cute5tupleIJNS5_1CILi1EEES8_S8_EEENS6_IJNS7_ILi192EEENS7_ILi128EEENS7_ILi96EEEEEELi96ENS_10bfloat16_tEfNS_4arch4Sm90ELb0ELb1ELb1ELb0ELb1ELb0ELb0ELb0ELb1ELb1ELb0ELb0EEENS1_21CollectiveEpilogueFwdINS6_IJSA_SC_SB_EEES9_SE_SG_Li384ELb0ELb1ELb0ELb0EEENS1_30DynamicPersistentTileSchedulerILi384ELi128ELb0ELb1ELb1EEEEEEEEEvNT_6ParamsE:
        .type           _ZN7cutlass13device_kernelIN5flash11enable_sm90INS1_16FlashAttnFwdSm90INS1_25CollectiveMainloopFwdSm90ILi2EN4cute5tupleIJNS5_1CILi1EEES8_S8_EEENS6_IJNS7_ILi192EEENS7_ILi128EEENS7_ILi96EEEEEELi96ENS_10bfloat16_tEfNS_4arch4Sm90ELb0ELb1ELb1ELb0ELb1ELb0ELb0ELb0ELb1ELb1ELb0ELb0EEENS1_21CollectiveEpilogueFwdINS6_IJSA_SC_SB_EEES9_SE_SG_Li384ELb0ELb1ELb0ELb0EEENS1_30DynamicPersistentTileSchedulerILi384ELi128ELb0ELb1ELb1EEEEEEEEEvNT_6ParamsE,@function
        .size           _ZN7cutlass13device_kernelIN5flash11enable_sm90INS1_16FlashAttnFwdSm90INS1_25CollectiveMainloopFwdSm90ILi2EN4cute5tupleIJNS5_1CILi1EEES8_S8_EEENS6_IJNS7_ILi192EEENS7_ILi128EEENS7_ILi96EEEEEELi96ENS_10bfloat16_tEfNS_4arch4Sm90ELb0ELb1ELb1ELb0ELb1ELb0ELb0ELb0ELb1ELb1ELb0ELb0EEENS1_21CollectiveEpilogueFwdINS6_IJSA_SC_SB_EEES9_SE_SG_Li384ELb0ELb1ELb0ELb0EEENS1_30DynamicPersistentTileSchedulerILi384ELi128ELb0ELb1ELb1EEEEEEEEEvNT_6ParamsE,(.L_x_12 - _ZN7cutlass13device_kernelIN5flash11enable_sm90INS1_16FlashAttnFwdSm90INS1_25CollectiveMainloopFwdSm90ILi2EN4cute5tupleIJNS5_1CILi1EEES8_S8_EEENS6_IJNS7_ILi192EEENS7_ILi128EEENS7_ILi96EEEEEELi96ENS_10bfloat16_tEfNS_4arch4Sm90ELb0ELb1ELb1ELb0ELb1ELb0ELb0ELb0ELb1ELb1ELb0ELb0EEENS1_21CollectiveEpilogueFwdINS6_IJSA_SC_SB_EEES9_SE_SG_Li384ELb0ELb1ELb0ELb0EEENS1_30DynamicPersistentTileSchedulerILi384ELi128ELb0ELb1ELb1EEEEEEEEEvNT_6ParamsE)
        .other          _ZN7cutlass13device_kernelIN5flash11enable_sm90INS1_16FlashAttnFwdSm90INS1_25CollectiveMainloopFwdSm90ILi2EN4cute5tupleIJNS5_1CILi1EEES8_S8_EEENS6_IJNS7_ILi192EEENS7_ILi128EEENS7_ILi96EEEEEELi96ENS_10bfloat16_tEfNS_4arch4Sm90ELb0ELb1ELb1ELb0ELb1ELb0ELb0ELb0ELb1ELb1ELb0ELb0EEENS1_21CollectiveEpilogueFwdINS6_IJSA_SC_SB_EEES9_SE_SG_Li384ELb0ELb1ELb0ELb0EEENS1_30DynamicPersistentTileSchedulerILi384ELi128ELb0ELb1ELb1EEEEEEEEEvNT_6ParamsE,@"STO_CUDA_ENTRY STV_DEFAULT"
_ZN7cutlass13device_kernelIN5flash11enable_sm90INS1_16FlashAttnFwdSm90INS1_25CollectiveMainloopFwdSm90ILi2EN4cute5tupleIJNS5_1CILi1EEES8_S8_EEENS6_IJNS7_ILi192EEENS7_ILi128EEENS7_ILi96EEEEEELi96ENS_10bfloat16_tEfNS_4arch4Sm90ELb0ELb1ELb1ELb0ELb1ELb0ELb0ELb0ELb1ELb1ELb0ELb0EEENS1_21CollectiveEpilogueFwdINS6_IJSA_SC_SB_EEES9_SE_SG_Li384ELb0ELb1ELb0ELb0EEENS1_30DynamicPersistentTileSchedulerILi384ELi128ELb0ELb1ELb1EEEEEEEEEvNT_6ParamsE:
[----:B------:R-:W-:Y:S01]  /*0000*/  LDC R1, c[0x0][0x37c] ;  /* 0x0000df00ff017b82 */ /* 0x000fe20000000800 */
[----:B------:R-:W-:Y:S05]  /*0010*/  EXIT ;  /* 0x000000000000794d */ /* 0x000fea0003800000 */
.L_x_3:
        /* <DEDUP_REMOVED lines=14> */
.L_x_12:


//--------------------- .text._ZN7cutlass13device_kernelIN5flash11enable_sm90INS1_16FlashAttnFwdSm90INS1_25CollectiveMainloopFwdSm90ILi2EN4cute5tupleIJNS5_1CILi1EEES8_S8_EEENS6_IJNS7_ILi192EEENS7_ILi128EEENS7_ILi96EEEEEELi96ENS_10bfloat16_tEfNS_4arch4Sm90ELb0ELb1ELb1ELb1ELb1ELb0ELb0ELb0ELb1ELb1ELb0ELb0EEENS1_21CollectiveEpilogueFwdINS6_IJSA_SC_SB_EEES9_SE_SG_Li384ELb1ELb1ELb0ELb0EEENS1_36VarlenDynamicPersistentTileSchedulerILi192ELi128ELi384ELi128ELb0ELb1ELb1ELb1ELb0ELb1EEEEEEEEEvNT_6ParamsE --------------------------
	.section	.text._ZN7cutlass13device_kernelIN5flash11enable_sm90INS1_16FlashAttnFwdSm90INS1_25CollectiveMainloopFwdSm90ILi2EN4cute5tupleIJNS5_1CILi1EEES8_S8_EEENS6_IJNS7_ILi192EEENS7_ILi128EEENS7_ILi96EEEEEELi96ENS_10bfloat16_tEfNS_4arch4Sm90ELb0ELb1ELb1ELb1ELb1ELb0ELb0ELb0ELb1ELb1ELb0ELb0EEENS1_21CollectiveEpilogueFwdINS6_IJSA_SC_SB_EEES9_SE_SG_Li384ELb1ELb1ELb0ELb0EEENS1_36VarlenDynamicPersistentTileSchedulerILi192ELi128ELi384ELi128ELb0ELb1ELb1ELb1ELb0ELb1EEEEEEEEEvNT_6ParamsE,"ax",@progbits
	.align	128
.text._ZN7cutlass13device_kernelIN5flash11enable_sm90INS1_16FlashAttnFwdSm90INS1_25CollectiveMainloopFwdSm90ILi2EN4cute5tupleIJNS5_1CILi1EEES8_S8_EEENS6_IJNS7_ILi192EEENS7_ILi128EEENS7_ILi96EEEEEELi96ENS_10bfloat16_tEfNS_4arch4Sm90ELb0ELb1ELb1ELb1ELb1ELb0ELb0ELb0ELb1ELb1ELb0ELb0EEENS1_21CollectiveEpilogueFwdINS6_IJSA_SC_SB_EEES9_SE_SG_Li384ELb1ELb1ELb0ELb0EEENS1_36VarlenDynamicPersistentTileSchedulerILi192ELi128ELi384ELi128ELb0ELb1ELb1ELb1ELb0ELb1EEEEEEEEEvNT_6ParamsE:
        .type           _ZN7cutlass13device_kernelIN5flash11enable_sm90INS1_16FlashAttnFwdSm90INS1_25CollectiveMainloopFwdSm90ILi2EN4cute5tupleIJNS5_1CILi1EEES8_S8_EEENS6_IJNS7_ILi192EEENS7_ILi128EEENS7_ILi96EEEEEELi96ENS_10bfloat16_tEfNS_4arch4Sm90ELb0ELb1ELb1ELb1ELb1ELb0ELb0ELb0ELb1ELb1ELb0ELb0EEENS1_21CollectiveEpilogueFwdINS6_IJSA_SC_SB_EEES9_SE_SG_Li384ELb1ELb1ELb0ELb0EEENS1_36VarlenDynamicPersistentTileSchedulerILi192ELi128ELi384ELi128ELb0ELb1ELb1ELb1ELb0ELb1EEEEEEEEEvNT_6ParamsE,@function
        .size           _ZN7cutlass13device_kernelIN5flash11enable_sm90INS1_16FlashAttnFwdSm90INS1_25CollectiveMainloopFwdSm90ILi2EN4cute5tupleIJNS5_1CILi1EEES8_S8_EEENS6_IJNS7_ILi192EEENS7_ILi128EEENS7_ILi96EEEEEELi96ENS_10bfloat16_tEfNS_4arch4Sm90ELb0ELb1ELb1ELb1ELb1ELb0ELb0ELb0ELb1ELb1ELb0ELb0EEENS1_21CollectiveEpilogueFwdINS6_IJSA_SC_SB_EEES9_SE_SG_Li384ELb1ELb1ELb0ELb0EEENS1_36VarlenDynamicPersistentTileSchedulerILi192ELi128ELi384ELi128ELb0ELb1ELb1ELb1ELb0ELb1EEEEEEEEEvNT_6ParamsE,(.L_x_13 - _ZN7cutlass13device_kernelIN5flash11enable_sm90INS1_16FlashAttnFwdSm90INS1_25CollectiveMainloopFwdSm90ILi2EN4cute5tupleIJNS5_1CILi1EEES8_S8_EEENS6_IJNS7_ILi192EEENS7_ILi128EEENS7_ILi96EEEEEELi96ENS_10bfloat16_tEfNS_4arch4Sm90ELb0ELb1ELb1ELb1ELb1ELb0ELb0ELb0ELb1ELb1ELb0ELb0EEENS1_21CollectiveEpilogueFwdINS6_IJSA_SC_SB_EEES9_SE_SG_Li384ELb1ELb1ELb0ELb0EEENS1_36VarlenDynamicPersistentTileSchedulerILi192ELi128ELi384ELi128ELb0ELb1ELb1ELb1ELb0ELb1EEEEEEEEEvNT_6ParamsE)
        .other          _ZN7cutlass13device_kernelIN5flash11enable_sm90INS1_16FlashAttnFwdSm90INS1_25CollectiveMainloopFwdSm90ILi2EN4cute5tupleIJNS5_1CILi1EEES8_S8_EEENS6_IJNS7_ILi192EEENS7_ILi128EEENS7_ILi96EEEEEELi96ENS_10bfloat16_tEfNS_4arch4Sm90ELb0ELb1ELb1ELb1ELb1ELb0ELb0ELb0ELb1ELb1ELb0ELb0EEENS1_21CollectiveEpilogueFwdINS6_IJSA_SC_SB_EEES9_SE_SG_Li384ELb1ELb1ELb0ELb0EEENS1_36VarlenDynamicPersistentTileSchedulerILi192ELi128ELi384ELi128ELb0ELb1ELb1ELb1ELb0ELb1EEEEEEEEEvNT_6ParamsE,@"STO_CUDA_ENTRY STV_DEFAULT"
_ZN7cutlass13device_kernelIN5flash11enable_sm90INS1_16FlashAttnFwdSm90INS1_25CollectiveMainloopFwdSm90ILi2EN4cute5tupleIJNS5_1CILi1EEES8_S8_EEENS6_IJNS7_ILi192EEENS7_ILi128EEENS7_ILi96EEEEEELi96ENS_10bfloat16_tEfNS_4arch4Sm90ELb0ELb1ELb1ELb1ELb1ELb0ELb0ELb0ELb1ELb1ELb0ELb0EEENS1_21CollectiveEpilogueFwdINS6_IJSA_SC_SB_EEES9_SE_SG_Li384ELb1ELb1ELb0ELb0EEENS1_36VarlenDynamicPersistentTileSchedulerILi192ELi128ELi384ELi128ELb0ELb1ELb1ELb1ELb0ELb1EEEEEEEEEvNT_6ParamsE:
[----:B------:R-:W-:Y:S01]  /*0000*/  LDC R1, c[0x0][0x37c] ;  /* 0x0000df00ff017b82 */ /* 0x000fe20000000800 */
[----:B------:R-:W-:Y:S05]  /*0010*/  EXIT ;  /* 0x000000000000794d */ /* 0x000fea0003800000 */
.L_x_4:
        /* <DEDUP_REMOVED lines=14> */
.L_x_13:


//--------------------- .text._ZN7cutlass13device_kernelIN5flash11enable_sm90INS1_16FlashAttnFwdSm90INS1_25CollectiveMainloopFwdSm90ILi2EN4cute5tupleIJNS5_1CILi1EEES8_S8_EEENS6_IJNS7_ILi192EEENS7_ILi128EEENS7_ILi96EEEEEELi96ENS_10bfloat16_tEfNS_4arch4Sm90ELb0ELb1ELb1ELb1ELb1ELb1ELb0ELb0ELb1ELb1ELb0ELb0EEENS1_21CollectiveEpilogueFwdINS6_IJSA_SC_SB_EEES9_SE_SG_Li384ELb1ELb1ELb0ELb0EEENS1_36VarlenDynamicPersistentTileSchedulerILi192ELi128ELi384ELi128ELb0ELb1ELb1ELb1ELb0ELb1EEEEEEEEEvNT_6ParamsE --------------------------
	.section	.text._ZN7cutlass13device_kernelIN5flash11enable_sm90INS1_16FlashAttnFwdSm90INS1_25CollectiveMainloopFwdSm90ILi2EN4cute5tupleIJNS5_1CILi1EEES8_S8_EEENS6_IJNS7_ILi192EEENS7_ILi128EEENS7_ILi96EEEEEELi96ENS_10bfloat16_tEfNS_4arch4Sm90ELb0ELb1ELb1ELb1ELb1ELb1ELb0ELb0ELb1ELb1ELb0ELb0EEENS1_21CollectiveEpilogueFwdINS6_IJSA_SC_SB_EEES9_SE_SG_Li384ELb1ELb1ELb0ELb0EEENS1_36VarlenDynamicPersistentTileSchedulerILi192ELi128ELi384ELi128ELb0ELb1ELb1ELb1ELb0ELb1EEEEEEEEEvNT_6ParamsE,"ax",@progbits
	.align	128
.text._ZN7cutlass13device_kernelIN5flash11enable_sm90INS1_16FlashAttnFwdSm90INS1_25CollectiveMainloopFwdSm90ILi2EN4cute5tupleIJNS5_1CILi1EEES8_S8_EEENS6_IJNS7_ILi192EEENS7_ILi128EEENS7_ILi96EEEEEELi96ENS_10bfloat16_tEfNS_4arch4Sm90ELb0ELb1ELb1ELb1ELb1ELb1ELb0ELb0ELb1ELb1ELb0ELb0EEENS1_21CollectiveEpilogueFwdINS6_IJSA_SC_SB_EEES9_SE_SG_Li384ELb1ELb1ELb0ELb0EEENS1_36VarlenDynamicPersistentTileSchedulerILi192ELi128ELi384ELi128ELb0ELb1ELb1ELb1ELb0ELb1EEEEEEEEEvNT_6ParamsE:
        .type           _ZN7cutlass13device_kernelIN5flash11enable_sm90INS1_16FlashAttnFwdSm90INS1_25CollectiveMainloopFwdSm90ILi2EN4cute5tupleIJNS5_1CILi1EEES8_S8_EEENS6_IJNS7_ILi192EEENS7_ILi128EEENS7_ILi96EEEEEELi96ENS_10bfloat16_tEfNS_4arch4Sm90ELb0ELb1ELb1ELb1ELb1ELb1ELb0ELb0ELb1ELb1ELb0ELb0EEENS1_21CollectiveEpilogueFwdINS6_IJSA_SC_SB_EEES9_SE_SG_Li384ELb1ELb1ELb0ELb0EEENS1_36VarlenDynamicPersistentTileSchedulerILi192ELi128ELi384ELi128ELb0ELb1ELb1ELb1ELb0ELb1EEEEEEEEEvNT_6ParamsE,@function
        .size           _ZN7cutlass13device_kernelIN5flash11enable_sm90INS1_16FlashAttnFwdSm90INS1_25CollectiveMainloopFwdSm90ILi2EN4cute5tupleIJNS5_1CILi1EEES8_S8_EEENS6_IJNS7_ILi192EEENS7_ILi128EEENS7_ILi96EEEEEELi96ENS_10bfloat16_tEfNS_4arch4Sm90ELb0ELb1ELb1ELb1ELb1ELb1ELb0ELb0ELb1ELb1ELb0ELb0EEENS1_21CollectiveEpilogueFwdINS6_IJSA_SC_SB_EEES9_SE_SG_Li384ELb1ELb1ELb0ELb0EEENS1_36VarlenDynamicPersistentTileSchedulerILi192ELi128ELi384ELi128ELb0ELb1ELb1ELb1ELb0ELb1EEEEEEEEEvNT_6ParamsE,(.L_x_14 - _ZN7cutlass13device_kernelIN5flash11enable_sm90INS1_16FlashAttnFwdSm90INS1_25CollectiveMainloopFwdSm90ILi2EN4cute5tupleIJNS5_1CILi1EEES8_S8_EEENS6_IJNS7_ILi192EEENS7_ILi128EEENS7_ILi96EEEEEELi96ENS_10bfloat16_tEfNS_4arch4Sm90ELb0ELb1ELb1ELb1ELb1ELb1ELb0ELb0ELb1ELb1ELb0ELb0EEENS1_21CollectiveEpilogueFwdINS6_IJSA_SC_SB_EEES9_SE_SG_Li384ELb1ELb1ELb0ELb0EEENS1_36VarlenDynamicPersistentTileSchedulerILi192ELi128ELi384ELi128ELb0ELb1ELb1ELb1ELb0ELb1EEEEEEEEEvNT_6ParamsE)
        .other          _ZN7cutlass13device_kernelIN5flash11enable_sm90INS1_16FlashAttnFwdSm90INS1_25CollectiveMainloopFwdSm90ILi2EN4cute5tupleIJNS5_1CILi1EEES8_S8_EEENS6_IJNS7_ILi192EEENS7_ILi128EEENS7_ILi96EEEEEELi96ENS_10bfloat16_tEfNS_4arch4Sm90ELb0ELb1ELb1ELb1ELb1ELb1ELb0ELb0ELb1ELb1ELb0ELb0EEENS1_21CollectiveEpilogueFwdINS6_IJSA_SC_SB_EEES9_SE_SG_Li384ELb1ELb1ELb0ELb0EEENS1_36VarlenDynamicPersistentTileSchedulerILi192ELi128ELi384ELi128ELb0ELb1ELb1ELb1ELb0ELb1EEEEEEEEEvNT_6ParamsE,@"STO_CUDA_ENTRY STV_DEFAULT"
_ZN7cutlass13device_kernelIN5flash11enable_sm90INS1_16FlashAttnFwdSm90INS1_25CollectiveMainloopFwdSm90ILi2EN4cute5tupleIJNS5_1CILi1EEES8_S8_EEENS6_IJNS7_ILi192EEENS7_ILi128EEENS7_ILi96EEEEEELi96ENS_10bfloat16_tEfNS_4arch4Sm90ELb0ELb1ELb1ELb1ELb1ELb1ELb0ELb0ELb1ELb1ELb0ELb0EEENS1_21CollectiveEpilogueFwdINS6_IJSA_SC_SB_EEES9_SE_SG_Li384ELb1ELb1ELb0ELb0EEENS1_36VarlenDynamicPersistentTileSchedulerILi192ELi128ELi384ELi128ELb0ELb1ELb1ELb1ELb0ELb1EEEEEEEEEvNT_6ParamsE:
[----:B------:R-:W-:Y:S01]  /*0000*/  LDC R1, c[0x0][0x37c] ;  /* 0x0000df00ff017b82 */ /* 0x000fe20000000800 */
[----:B------:R-:W-:Y:S05]  /*0010*/  EXIT ;  /* 0x000000000000794d */ /* 0x000fea0003800000 */
.L_x_5:
        /* <DEDUP_REMOVED lines=14> */
.L_x_14:


//--------------------- .text._ZN7cutlass13device_kernelIN5flash11enable_sm90INS1_16FlashAttnFwdSm90INS1_25CollectiveMainloopFwdSm90ILi2EN4cute5tupleIJNS5_1CILi1EEES8_S8_EEENS6_IJNS7_ILi192EEENS7_ILi128EEENS7_ILi96EEEEEELi96ENS_10bfloat16_tEfNS_4arch4Sm90ELb1ELb0ELb1ELb0ELb1ELb0ELb0ELb0ELb1ELb1ELb0ELb0EEENS1_21CollectiveEpilogueFwdINS6_IJSA_SC_SB_EEES9_SE_SG_Li384ELb0ELb1ELb0ELb0EEENS1_30DynamicPersistentTileSchedulerILi384ELi128ELb0ELb1ELb1EEEEEEEEEvNT_6ParamsE --------------------------
	.section	.text._ZN7cutlass13device_kernelIN5flash11enable_sm90INS1_16FlashAttnFwdSm90INS1_25CollectiveMainloopFwdSm90ILi2EN4cute5tupleIJNS5_1CILi1EEES8_S8_EEENS6_IJNS7_ILi192EEENS7_ILi128EEENS7_ILi96EEEEEELi96ENS_10bfloat16_tEfNS_4arch4Sm90ELb1ELb0ELb1ELb0ELb1ELb0ELb0ELb0ELb1ELb1ELb0ELb0EEENS1_21CollectiveEpilogueFwdINS6_IJSA_SC_SB_EEES9_SE_SG_Li384ELb0ELb1ELb0ELb0EEENS1_30DynamicPersistentTileSchedulerILi384ELi128ELb0ELb1ELb1EEEEEEEEEvNT_6ParamsE,"ax",@progbits
	.align	128
.text._ZN7cutlass13device_kernelIN5flash11enable_sm90INS1_16FlashAttnFwdSm90INS1_25CollectiveMainloopFwdSm90ILi2EN4cute5tupleIJNS5_1CILi1EEES8_S8_EEENS6_IJNS7_ILi192EEENS7_ILi128EEENS7_ILi96EEEEEELi96ENS_10bfloat16_tEfNS_4arch4Sm90ELb1ELb0ELb1ELb0ELb1ELb0ELb0ELb0ELb1ELb1ELb0ELb0EEENS1_21CollectiveEpilogueFwdINS6_IJSA_SC_SB_EEES9_SE_SG_Li384ELb0ELb1ELb0ELb0EEENS1_30DynamicPersistentTileSchedulerILi384ELi128ELb0ELb1ELb1EEEEEEEEEvNT_6ParamsE:
        .type           _ZN7cutlass13device_kernelIN5flash11enable_sm90INS1_16FlashAttnFwdSm90INS1_25CollectiveMainloopFwdSm90ILi2EN4cute5tupleIJNS5_1CILi1EEES8_S8_EEENS6_IJNS7_ILi192EEENS7_ILi128EEENS7_ILi96EEEEEELi96ENS_10bfloat16_tEfNS_4arch4Sm90ELb1ELb0ELb1ELb0ELb1ELb0ELb0ELb0ELb1ELb1ELb0ELb0EEENS1_21CollectiveEpilogueFwdINS6_IJSA_SC_SB_EEES9_SE_SG_Li384ELb0ELb1ELb0ELb0EEENS1_30DynamicPersistentTileSchedulerILi384ELi128ELb0ELb1ELb1EEEEEEEEEvNT_6ParamsE,@function
        .size           _ZN7cutlass13device_kernelIN5flash11enable_sm90INS1_16FlashAttnFwdSm90INS1_25CollectiveMainloopFwdSm90ILi2EN4cute5tupleIJNS5_1CILi1EEES8_S8_EEENS6_IJNS7_ILi192EEENS7_ILi128EEENS7_ILi96EEEEEELi96ENS_10bfloat16_tEfNS_4arch4Sm90ELb1ELb0ELb1ELb0ELb1ELb0ELb0ELb0ELb1ELb1ELb0ELb0EEENS1_21CollectiveEpilogueFwdINS6_IJSA_SC_SB_EEES9_SE_SG_Li384ELb0ELb1ELb0ELb0EEENS1_30DynamicPersistentTileSchedulerILi384ELi128ELb0ELb1ELb1EEEEEEEEEvNT_6ParamsE,(.L_x_15 - _ZN7cutlass13device_kernelIN5flash11enable_sm90INS1_16FlashAttnFwdSm90INS1_25CollectiveMainloopFwdSm90ILi2EN4cute5tupleIJNS5_1CILi1EEES8_S8_EEENS6_IJNS7_ILi192EEENS7_ILi128EEENS7_ILi96EEEEEELi96ENS_10bfloat16_tEfNS_4arch4Sm90ELb1ELb0ELb1ELb0ELb1ELb0ELb0ELb0ELb1ELb1ELb0ELb0EEENS1_21CollectiveEpilogueFwdINS6_IJSA_SC_SB_EEES9_SE_SG_Li384ELb0ELb1ELb0ELb0EEENS1_30DynamicPersistentTileSchedulerILi384ELi128ELb0ELb1ELb1EEEEEEEEEvNT_6ParamsE)
        .other          _ZN7cutlass13device_kernelIN5flash11enable_sm90INS1_16FlashAttnFwdSm90INS1_25CollectiveMainloopFwdSm90ILi2EN4cute5tupleIJNS5_1CILi1EEES8_S8_EEENS6_IJNS7_ILi192EEENS7_ILi128EEENS7_ILi96EEEEEELi96ENS_10bfloat16_tEfNS_4arch4Sm90ELb1ELb0ELb1ELb0ELb1ELb0ELb0ELb0ELb1ELb1ELb0ELb0EEENS1_21CollectiveEpilogueFwdINS6_IJSA_SC_SB_EEES9_SE_SG_Li384ELb0ELb1ELb0ELb0EEENS1_30DynamicPersistentTileSchedulerILi384ELi128ELb0ELb1ELb1EEEEEEEEEvNT_6ParamsE,@"STO_CUDA_ENTRY STV_DEFAULT"
_ZN7cutlass13device_kernelIN5flash11enable_sm90INS1_16FlashAttnFwdSm90INS1_25CollectiveMainloopFwdSm90ILi2EN4cute5tupleIJNS5_1CILi1EEES8_S8_EEENS6_IJNS7_ILi192EEENS7_ILi128EEENS7_ILi96EEEEEELi96ENS_10bfloat16_tEfNS_4arch4Sm90ELb1ELb0ELb1ELb0ELb1ELb0ELb0ELb0ELb1ELb1ELb0ELb0EEENS1_21CollectiveEpilogueFwdINS6_IJSA_SC_SB_EEES9_SE_SG_Li384ELb0ELb1ELb0ELb0EEENS1_30DynamicPersistentTileSchedulerILi384ELi128ELb0ELb1ELb1EEEEEEEEEvNT_6ParamsE:
[----:B------:R-:W-:Y:S01]  /*0000*/  LDC R1, c[0x0][0x37c] ;  /* 0x0000df00ff017b82 */ /* 0x000fe20000000800 */
[----:B------:R-:W-:Y:S05]  /*0010*/  EXIT ;  /* 0x000000000000794d */ /* 0x000fea0003800000 */
.L_x_6:
        /* <DEDUP_REMOVED lines=14> */
.L_x_15:


//--------------------- .text._ZN7cutlass13device_kernelIN5flash11enable_sm90INS1_16FlashAttnFwdSm90INS1_25CollectiveMainloopFwdSm90ILi2EN4cute5tupleIJNS5_1CILi1EEES8_S8_EEENS6_IJNS7_ILi192EEENS7_ILi128EEENS7_ILi96EEEEEELi96ENS_10bfloat16_tEfNS_4arch4Sm90ELb1ELb0ELb1ELb1ELb1ELb0ELb0ELb0ELb1ELb1ELb0ELb0EEENS1_21CollectiveEpilogueFwdINS6_IJSA_SC_SB_EEES9_SE_SG_Li384ELb1ELb1ELb0ELb0EEENS1_36VarlenDynamicPersistentTileSchedulerILi192ELi128ELi384ELi128ELb0ELb1ELb1ELb1ELb1ELb1EEEEEEEEEvNT_6ParamsE --------------------------
	.section	.text._ZN7cutlass13device_kernelIN5flash11enable_sm90INS1_16FlashAttnFwdSm90INS1_25CollectiveMainloopFwdSm90ILi2EN4cute5tupleIJNS5_1CILi1EEES8_S8_EEENS6_IJNS7_ILi192EEENS7_ILi128EEENS7_ILi96EEEEEELi96ENS_10bfloat16_tEfNS_4arch4Sm90ELb1ELb0ELb1ELb1ELb1ELb0ELb0ELb0ELb1ELb1ELb0ELb0EEENS1_21CollectiveEpilogueFwdINS6_IJSA_SC_SB_EEES9_SE_SG_Li384ELb1ELb1ELb0ELb0EEENS1_36VarlenDynamicPersistentTileSchedulerILi192ELi128ELi384ELi128ELb0ELb1ELb1ELb1ELb1ELb1EEEEEEEEEvNT_6ParamsE,"ax",@progbits
	.align	128
.text._ZN7cutlass13device_kernelIN5flash11enable_sm90INS1_16FlashAttnFwdSm90INS1_25CollectiveMainloopFwdSm90ILi2EN4cute5tupleIJNS5_1CILi1EEES8_S8_EEENS6_IJNS7_ILi192EEENS7_ILi128EEENS7_ILi96EEEEEELi96ENS_10bfloat16_tEfNS_4arch4Sm90ELb1ELb0ELb1ELb1ELb1ELb0ELb0ELb0ELb1ELb1ELb0ELb0EEENS1_21CollectiveEpilogueFwdINS6_IJSA_SC_SB_EEES9_SE_SG_Li384ELb1ELb1ELb0ELb0EEENS1_36VarlenDynamicPersistentTileSchedulerILi192ELi128ELi384ELi128ELb0ELb1ELb1ELb1ELb1ELb1EEEEEEEEEvNT_6ParamsE:
        .type           _ZN7cutlass13device_kernelIN5flash11enable_sm90INS1_16FlashAttnFwdSm90INS1_25CollectiveMainloopFwdSm90ILi2EN4cute5tupleIJNS5_1CILi1EEES8_S8_EEENS6_IJNS7_ILi192EEENS7_ILi128EEENS7_ILi96EEEEEELi96ENS_10bfloat16_tEfNS_4arch4Sm90ELb1ELb0ELb1ELb1ELb1ELb0ELb0ELb0ELb1ELb1ELb0ELb0EEENS1_21CollectiveEpilogueFwdINS6_IJSA_SC_SB_EEES9_SE_SG_Li384ELb1ELb1ELb0ELb0EEENS1_36VarlenDynamicPersistentTileSchedulerILi192ELi128ELi384ELi128ELb0ELb1ELb1ELb1ELb1ELb1EEEEEEEEEvNT_6ParamsE,@function
        .size           _ZN7cutlass13device_kernelIN5flash11enable_sm90INS1_16FlashAttnFwdSm90INS1_25CollectiveMainloopFwdSm90ILi2EN4cute5tupleIJNS5_1CILi1EEES8_S8_EEENS6_IJNS7_ILi192EEENS7_ILi128EEENS7_ILi96EEEEEELi96ENS_10bfloat16_tEfNS_4arch4Sm90ELb1ELb0ELb1ELb1ELb1ELb0ELb0ELb0ELb1ELb1ELb0ELb0EEENS1_21CollectiveEpilogueFwdINS6_IJSA_SC_SB_EEES9_SE_SG_Li384ELb1ELb1ELb0ELb0EEENS1_36VarlenDynamicPersistentTileSchedulerILi192ELi128ELi384ELi128ELb0ELb1ELb1ELb1ELb1ELb1EEEEEEEEEvNT_6ParamsE,(.L_x_16 - _ZN7cutlass13device_kernelIN5flash11enable_sm90INS1_16FlashAttnFwdSm90INS1_25CollectiveMainloopFwdSm90ILi2EN4cute5tupleIJNS5_1CILi1EEES8_S8_EEENS6_IJNS7_ILi192EEENS7_ILi128EEENS7_ILi96EEEEEELi96ENS_10bfloat16_tEfNS_4arch4Sm90ELb1ELb0ELb1ELb1ELb1ELb0ELb0ELb0ELb1ELb1ELb0ELb0EEENS1_21CollectiveEpilogueFwdINS6_IJSA_SC_SB_EEES9_SE_SG_Li384ELb1ELb1ELb0ELb0EEENS1_36VarlenDynamicPersistentTileSchedulerILi192ELi128ELi384ELi128ELb0ELb1ELb1ELb1ELb1ELb1EEEEEEEEEvNT_6ParamsE)
        .other          _ZN7cutlass13device_kernelIN5flash11enable_sm90INS1_16FlashAttnFwdSm90INS1_25CollectiveMainloopFwdSm90ILi2EN4cute5tupleIJNS5_1CILi1EEES8_S8_EEENS6_IJNS7_ILi192EEENS7_ILi128EEENS7_ILi96EEEEEELi96ENS_10bfloat16_tEfNS_4arch4Sm90ELb1ELb0ELb1ELb1ELb1ELb0ELb0ELb0ELb1ELb1ELb0ELb0EEENS1_21CollectiveEpilogueFwdINS6_IJSA_SC_SB_EEES9_SE_SG_Li384ELb1ELb1ELb0ELb0EEENS1_36VarlenDynamicPersistentTileSchedulerILi192ELi128ELi384ELi128ELb0ELb1ELb1ELb1ELb1ELb1EEEEEEEEEvNT_6ParamsE,@"STO_CUDA_ENTRY STV_DEFAULT"
_ZN7cutlass13device_kernelIN5flash11enable_sm90INS1_16FlashAttnFwdSm90INS1_25CollectiveMainloopFwdSm90ILi2EN4cute5tupleIJNS5_1CILi1EEES8_S8_EEENS6_IJNS7_ILi192EEENS7_ILi128EEENS7_ILi96EEEEEELi96ENS_10bfloat16_tEfNS_4arch4Sm90ELb1ELb0ELb1ELb1ELb1ELb0ELb0ELb0ELb1ELb1ELb0ELb0EEENS1_21CollectiveEpilogueFwdINS6_IJSA_SC_SB_EEES9_SE_SG_Li384ELb1ELb1ELb0ELb0EEENS1_36VarlenDynamicPersistentTileSchedulerILi192ELi128ELi384ELi128ELb0ELb1ELb1ELb1ELb1ELb1EEEEEEEEEvNT_6ParamsE:
[----:B------:R-:W-:Y:S01]  /*0000*/  LDC R1, c[0x0][0x37c] ;  /* 0x0000df00ff017b82 */ /* 0x000fe20000000800 */
[----:B------:R-:W-:Y:S05]  /*0010*/  EXIT ;  /* 0x000000000000794d */ /* 0x000fea0003800000 */
.L_x_7:
        /* <DEDUP_REMOVED lines=14> */
.L_x_16:


//--------------------- .text._ZN7cutlass13device_kernelIN5flash11enable_sm90INS1_16FlashAttnFwdSm90INS1_25CollectiveMainloopFwdSm90ILi2EN4cute5tupleIJNS5_1CILi1EEES8_S8_EEENS6_IJNS7_ILi192EEENS7_ILi128EEENS7_ILi96EEEEEELi96ENS_10bfloat16_tEfNS_4arch4Sm90ELb1ELb0ELb1ELb1ELb1ELb1ELb0ELb0ELb1ELb1ELb0ELb0EEENS1_21CollectiveEpilogueFwdINS6_IJSA_SC_SB_EEES9_SE_SG_Li384ELb1ELb1ELb0ELb0EEENS1_36VarlenDynamicPersistentTileSchedulerILi192ELi128ELi384ELi128ELb0ELb1ELb1ELb1ELb1ELb1EEEEEEEEEvNT_6ParamsE --------------------------
	.section	.text._ZN7cutlass13device_kernelIN5flash11enable_sm90INS1_16FlashAttnFwdSm90INS1_25CollectiveMainloopFwdSm90ILi2EN4cute5tupleIJNS5_1CILi1EEES8_S8_EEENS6_IJNS7_ILi192EEENS7_ILi128EEENS7_ILi96EEEEEELi96ENS_10bfloat16_tEfNS_4arch4Sm90ELb1ELb0ELb1ELb1ELb1ELb1ELb0ELb0ELb1ELb1ELb0ELb0EEENS1_21CollectiveEpilogueFwdINS6_IJSA_SC_SB_EEES9_SE_SG_Li384ELb1ELb1ELb0ELb0EEENS1_36VarlenDynamicPersistentTileSchedulerILi192ELi128ELi384ELi128ELb0ELb1ELb1ELb1ELb1ELb1EEEEEEEEEvNT_6ParamsE,"ax",@progbits
	.align	128
.text._ZN7cutlass13device_kernelIN5flash11enable_sm90INS1_16FlashAttnFwdSm90INS1_25CollectiveMainloopFwdSm90ILi2EN4cute5tupleIJNS5_1CILi1EEES8_S8_EEENS6_IJNS7_ILi192EEENS7_ILi128EEENS7_ILi96EEEEEELi96ENS_10bfloat16_tEfNS_4arch4Sm90ELb1ELb0ELb1ELb1ELb1ELb1ELb0ELb0ELb1ELb1ELb0ELb0EEENS1_21CollectiveEpilogueFwdINS6_IJSA_SC_SB_EEES9_SE_SG_Li384ELb1ELb1ELb0ELb0EEENS1_36VarlenDynamicPersistentTileSchedulerILi192ELi128ELi384ELi128ELb0ELb1ELb1ELb1ELb1ELb1EEEEEEEEEvNT_6ParamsE:
        .type           _ZN7cutlass13device_kernelIN5flash11enable_sm90INS1_16FlashAttnFwdSm90INS1_25CollectiveMainloopFwdSm90ILi2EN4cute5tupleIJNS5_1CILi1EEES8_S8_EEENS6_IJNS7_ILi192EEENS7_ILi128EEENS7_ILi96EEEEEELi96ENS_10bfloat16_tEfNS_4arch4Sm90ELb1ELb0ELb1ELb1ELb1ELb1ELb0ELb0ELb1ELb1ELb0ELb0EEENS1_21CollectiveEpilogueFwdINS6_IJSA_SC_SB_EEES9_SE_SG_Li384ELb1ELb1ELb0ELb0EEENS1_36VarlenDynamicPersistentTileSchedulerILi192ELi128ELi384ELi128ELb0ELb1ELb1ELb1ELb1ELb1EEEEEEEEEvNT_6ParamsE,@function
        .size           _ZN7cutlass13device_kernelIN5flash11enable_sm90INS1_16FlashAttnFwdSm90INS1_25CollectiveMainloopFwdSm90ILi2EN4cute5tupleIJNS5_1CILi1EEES8_S8_EEENS6_IJNS7_ILi192EEENS7_ILi128EEENS7_ILi96EEEEEELi96ENS_10bfloat16_tEfNS_4arch4Sm90ELb1ELb0ELb1ELb1ELb1ELb1ELb0ELb0ELb1ELb1ELb0ELb0EEENS1_21CollectiveEpilogueFwdINS6_IJSA_SC_SB_EEES9_SE_SG_Li384ELb1ELb1ELb0ELb0EEENS1_36VarlenDynamicPersistentTileSchedulerILi192ELi128ELi384ELi128ELb0ELb1ELb1ELb1ELb1ELb1EEEEEEEEEvNT_6ParamsE,(.L_x_17 - _ZN7cutlass13device_kernelIN5flash11enable_sm90INS1_16FlashAttnFwdSm90INS1_25CollectiveMainloopFwdSm90ILi2EN4cute5tupleIJNS5_1CILi1EEES8_S8_EEENS6_IJNS7_ILi192EEENS7_ILi128EEENS7_ILi96EEEEEELi96ENS_10bfloat16_tEfNS_4arch4Sm90ELb1ELb0ELb1ELb1ELb1ELb1ELb0ELb0ELb1ELb1ELb0ELb0EEENS1_21CollectiveEpilogueFwdINS6_IJSA_SC_SB_EEES9_SE_SG_Li384ELb1ELb1ELb0ELb0EEENS1_36VarlenDynamicPersistentTileSchedulerILi192ELi128ELi384ELi128ELb0ELb1ELb1ELb1ELb1ELb1EEEEEEEEEvNT_6ParamsE)
        .other          _ZN7cutlass13device_kernelIN5flash11enable_sm90INS1_16FlashAttnFwdSm90INS1_25CollectiveMainloopFwdSm90ILi2EN4cute5tupleIJNS5_1CILi1EEES8_S8_EEENS6_IJNS7_ILi192EEENS7_ILi128EEENS7_ILi96EEEEEELi96ENS_10bfloat16_tEfNS_4arch4Sm90ELb1ELb0ELb1ELb1ELb1ELb1ELb0ELb0ELb1ELb1ELb0ELb0EEENS1_21CollectiveEpilogueFwdINS6_IJSA_SC_SB_EEES9_SE_SG_Li384ELb1ELb1ELb0ELb0EEENS1_36VarlenDynamicPersistentTileSchedulerILi192ELi128ELi384ELi128ELb0ELb1ELb1ELb1ELb1ELb1EEEEEEEEEvNT_6ParamsE,@"STO_CUDA_ENTRY STV_DEFAULT"
_ZN7cutlass13device_kernelIN5flash11enable_sm90INS1_16FlashAttnFwdSm90INS1_25CollectiveMainloopFwdSm90ILi2EN4cute5tupleIJNS5_1CILi1EEES8_S8_EEENS6_IJNS7_ILi192EEENS7_ILi128EEENS7_ILi96EEEEEELi96ENS_10bfloat16_tEfNS_4arch4Sm90ELb1ELb0ELb1ELb1ELb1ELb1ELb0ELb0ELb1ELb1ELb0ELb0EEENS1_21CollectiveEpilogueFwdINS6_IJSA_SC_SB_EEES9_SE_SG_Li384ELb1ELb1ELb0ELb0EEENS1_36VarlenDynamicPersistentTileSchedulerILi192ELi128ELi384ELi128ELb0ELb1ELb1ELb1ELb1ELb1EEEEEEEEEvNT_6ParamsE:
[----:B------:R-:W-:Y:S01]  /*0000*/  LDC R1, c[0x0][0x37c] ;  /* 0x0000df00ff017b82 */ /* 0x000fe20000000800 */
[----:B------:R-:W-:Y:S05]  /*0010*/  EXIT ;  /* 0x000000000000794d */ /* 0x000fea0003800000 */
.L_x_8:
        /* <DEDUP_REMOVED lines=14> */
.L_x_17:


//--------------------- .nv.shared.reserved.0     --------------------------
	.section	.nv.shared.reserved.0,"aw",@nobits
	.weak		__nv_reservedSMEM_offset_0_alias
	.size		__nv_reservedSMEM_offset_0_alias, 0, 64
	.other		__nv_reservedSMEM_offset_0_alias,@"STO_CUDA_RESERVED_SHARED STV_DEFAULT"
__nv_reservedSMEM_offset_0_alias:
	.zero		0
	.zero		64


//--------------------- .nv.global                --------------------------
	.section	.nv.global,"aw",@nobits
.nv.global:
	.type		_ZN79_INTERNAL_8c6fb5e8_43_flash_fwd_hdim96_bf16_paged_softcap_sm90_cu_744032ad_37194cute1_E,@object
	.size		_ZN79_INTERNAL_8c6fb5e8_43_flash_fwd_hdim96_bf16_paged_softcap_sm90_cu_744032ad_37194cute1_E,(_ZN79_INTERNAL_8c6fb5e8_43_flash_fwd_hdim96_bf16_paged_softcap_sm90_cu_744032ad_37194cuda3std3__45__cpo6cbeginE - _ZN79_INTERNAL_8c6fb5e8_43_flash_fwd_hdim96_bf16_paged_softcap_sm90_cu_744032ad_37194cute1_E)
_ZN79_INTERNAL_8c6fb5e8_43_flash_fwd_hdim96_bf16_paged_softcap_sm90_cu_744032ad_37194cute1_E:
	.zero		1
	.type		_ZN79_INTERNAL_8c6fb5e8_43_flash_fwd_hdim96_bf16_paged_softcap_sm90_cu_744032ad_37194cuda3std3__45__cpo6cbeginE,@object
	.size		_ZN79_INTERNAL_8c6fb5e8_43_flash_fwd_hdim96_bf16_paged_softcap_sm90_cu_744032ad_37194cuda3std3__45__cpo6cbeginE,(_ZN79_INTERNAL_8c6fb5e8_43_flash_fwd_hdim96_bf16_paged_softcap_sm90_cu_744032ad_37194cuda3std3__48in_placeE - _ZN79_INTERNAL_8c6fb5e8_43_flash_fwd_hdim96_bf16_paged_softcap_sm90_cu_744032ad_37194cuda3std3__45__cpo6cbeginE)
_ZN79_INTERNAL_8c6fb5e8_43_flash_fwd_hdim96_bf16_paged_softcap_sm90_cu_744032ad_37194cuda3std3__45__cpo6cbeginE:
	.zero		1
	.type		_ZN79_INTERNAL_8c6fb5e8_43_flash_fwd_hdim96_bf16_paged_softcap_sm90_cu_744032ad_37194cuda3std3__48in_placeE,@object
	.size		_ZN79_INTERNAL_8c6fb5e8_43_flash_fwd_hdim96_bf16_paged_softcap_sm90_cu_744032ad_37194cuda3std3__48in_placeE,(_ZN79_INTERNAL_8c6fb5e8_43_flash_fwd_hdim96_bf16_paged_softcap_sm90_cu_744032ad_37194cuda3std6ranges3__45__cpo9iter_moveE - _ZN79_INTERNAL_8c6fb5e8_43_flash_fwd_hdim96_bf16_paged_softcap_sm90_cu_744032ad_37194cuda3std3__48in_placeE)
_ZN79_INTERNAL_8c6fb5e8_43_flash_fwd_hdim96_bf16_paged_softcap_sm90_cu_744032ad_37194cuda3std3__48in_placeE:
	.zero		1
	.type		_ZN79_INTERNAL_8c6fb5e8_43_flash_fwd_hdim96_bf16_paged_softcap_sm90_cu_744032ad_37194cuda3std6ranges3__45__cpo9iter_moveE,@object
	.size		_ZN79_INTERNAL_8c6fb5e8_43_flash_fwd_hdim96_bf16_paged_softcap_sm90_cu_744032ad_37194cuda3std6ranges3__45__cpo9iter_moveE,(_ZN79_INTERNAL_8c6fb5e8_43_flash_fwd_hdim96_bf16_paged_softcap_sm90_cu_744032ad_37194cuda3std3__45__cpo5beginE - _ZN79_INTERNAL_8c6fb5e8_43_flash_fwd_hdim96_bf16_paged_softcap_sm90_cu_744032ad_37194cuda3std6ranges3__45__cpo9iter_moveE)
_ZN79_INTERNAL_8c6fb5e8_43_flash_fwd_hdim96_bf16_paged_softcap_sm90_cu_744032ad_37194cuda3std6ranges3__45__cpo9iter_moveE:
	.zero		1
	.type		_ZN79_INTERNAL_8c6fb5e8_43_flash_fwd_hdim96_bf16_paged_softcap_sm90_cu_744032ad_37194cuda3std3__45__cpo5beginE,@object
	.size		_ZN79_INTERNAL_8c6fb5e8_43_flash_fwd_hdim96_bf16_paged_softcap_sm90_cu_744032ad_37194cuda3std3__45__cpo5beginE,(_ZN79_INTERNAL_8c6fb5e8_43_flash_fwd_hdim96_bf16_paged_softcap_sm90_cu_744032ad_37194cuda3std3__481_GLOBAL__N__8c6fb5e8_43_flash_fwd_hdim96_bf16_paged_softcap_sm90_cu_744032ad_37196ignoreE - _ZN79_INTERNAL_8c6fb5e8_43_flash_fwd_hdim96_bf16_paged_softcap_sm90_cu_744032ad_37194cuda3std3__45__cpo5beginE)
_ZN79_INTERNAL_8c6fb5e8_43_flash_fwd_hdim96_bf16_paged_softcap_sm90_cu_744032ad_37194cuda3std3__45__cpo5beginE:
	.zero		1
	.type		_ZN79_INTERNAL_8c6fb5e8_43_flash_fwd_hdim96_bf16_paged_softcap_sm90_cu_744032ad_37194cuda3std3__481_GLOBAL__N__8c6fb5e8_43_flash_fwd_hdim96_bf16_paged_softcap_sm90_cu_744032ad_37196ignoreE,@object
	.size		_ZN79_INTERNAL_8c6fb5e8_43_flash_fwd_hdim96_bf16_paged_softcap_sm90_cu_744032ad_37194cuda3std3__481_GLOBAL__N__8c6fb5e8_43_flash_fwd_hdim96_bf16_paged_softcap_sm90_cu_744032ad_37196ignoreE,(_ZN79_INTERNAL_8c6fb5e8_43_flash_fwd_hdim96_bf16_paged_softcap_sm90_cu_744032ad_37194cute7productE - _ZN79_INTERNAL_8c6fb5e8_43_flash_fwd_hdim96_bf16_paged_softcap_sm90_cu_744032ad_37194cuda3std3__481_GLOBAL__N__8c6fb5e8_43_flash_fwd_hdim96_bf16_paged_softcap_sm90_cu_744032ad_37196ignoreE)
_ZN79_INTERNAL_8c6fb5e8_43_flash_fwd_hdim96_bf16_paged_softcap_sm90_cu_744032ad_37194cuda3std3__481_GLOBAL__N__8c6fb5e8_43_flash_fwd_hdim96_bf16_paged_softcap_sm90_cu_744032ad_37196ignoreE:
	.zero		1
	.type		_ZN79_INTERNAL_8c6fb5e8_43_flash_fwd_hdim96_bf16_paged_softcap_sm90_cu_744032ad_37194cute7productE,@object
	.size		_ZN79_INTERNAL_8c6fb5e8_43_flash_fwd_hdim96_bf16_paged_softcap_sm90_cu_744032ad_37194cute7productE,(_ZN79_INTERNAL_8c6fb5e8_43_flash_fwd_hdim96_bf16_paged_softcap_sm90_cu_744032ad_37194cuda3std3__45__cpo3endE - _ZN79_INTERNAL_8c6fb5e8_43_flash_fwd_hdim96_bf16_paged_softcap_sm90_cu_744032ad_37194cute7productE)
_ZN79_INTERNAL_8c6fb5e8_43_flash_fwd_hdim96_bf16_paged_softcap_sm90_cu_744032ad_37194cute7productE:
	.zero		1
	.type		_ZN79_INTERNAL_8c6fb5e8_43_flash_fwd_hdim96_bf16_paged_softcap_sm90_cu_744032ad_37194cuda3std3__45__cpo3endE,@object
	.size		_ZN79_INTERNAL_8c6fb5e8_43_flash_fwd_hdim96_bf16_paged_softcap_sm90_cu_744032ad_37194cuda3std3__45__cpo3endE,(_ZN79_INTERNAL_8c6fb5e8_43_flash_fwd_hdim96_bf16_paged_softcap_sm90_cu_744032ad_37194cuda3std3__419piecewise_constructE - _ZN79_INTERNAL_8c6fb5e8_43_flash_fwd_hdim96_bf16_paged_softcap_sm90_cu_744032ad_37194cuda3std3__45__cpo3endE)
_ZN79_INTERNAL_8c6fb5e8_43_flash_fwd_hdim96_bf16_paged_softcap_sm90_cu_744032ad_37194cuda3std3__45__cpo3endE:
	.zero		1
	.type		_ZN79_INTERNAL_8c6fb5e8_43_flash_fwd_hdim96_bf16_paged_softcap_sm90_cu_744032ad_37194cuda3std3__419piecewise_constructE,@object
	.size		_ZN79_INTERNAL_8c6fb5e8_43_flash_fwd_hdim96_bf16_paged_softcap_sm90_cu_744032ad_37194cuda3std3__419piecewise_constructE,(_ZN79_INTERNAL_8c6fb5e8_43_flash_fwd_hdim96_bf16_paged_softcap_sm90_cu_744032ad_37194cuda3std3__45__cpo4cendE - _ZN79_INTERNAL_8c6fb5e8_43_flash_fwd_hdim96_bf16_paged_softcap_sm90_cu_744032ad_37194cuda3std3__419piecewise_constructE)
_ZN79_INTERNAL_8c6fb5e8_43_flash_fwd_hdim96_bf16_paged_softcap_sm90_cu_744032ad_37194cuda3std3__419piecewise_constructE:
	.zero		1
	.type		_ZN79_INTERNAL_8c6fb5e8_43_flash_fwd_hdim96_bf16_paged_softcap_sm90_cu_744032ad_37194cuda3std3__45__cpo4cendE,@object
	.size		_ZN79_INTERNAL_8c6fb5e8_43_flash_fwd_hdim96_bf16_paged_softcap_sm90_cu_744032ad_37194cuda3std3__45__cpo4cendE,(_ZN79_INTERNAL_8c6fb5e8_43_flash_fwd_hdim96_bf16_paged_softcap_sm90_cu_744032ad_37194cuda3std6ranges3__45__cpo4swapE - _ZN79_INTERNAL_8c6fb5e8_43_flash_fwd_hdim96_bf16_paged_softcap_sm90_cu_744032ad_37194cuda3std3__45__cpo4cendE)
_ZN79_INTERNAL_8c6fb5e8_43_flash_fwd_hdim96_bf16_paged_softcap_sm90_cu_744032ad_37194cuda3std3__45__cpo4cendE:
	.zero		1
	.type		_ZN79_INTERNAL_8c6fb5e8_43_flash_fwd_hdim96_bf16_paged_softcap_sm90_cu_744032ad_37194cuda3std6ranges3__45__cpo4swapE,@object
	.size		_ZN79_INTERNAL_8c6fb5e8_43_flash_fwd_hdim96_bf16_paged_softcap_sm90_cu_744032ad_37194cuda3std6ranges3__45__cpo4swapE,(.L_7 - _ZN79_INTERNAL_8c6fb5e8_43_flash_fwd_hdim96_bf16_paged_softcap_sm90_cu_744032ad_37194cuda3std6ranges3__45__cpo4swapE)
_ZN79_INTERNAL_8c6fb5e8_43_flash_fwd_hdim96_bf16_paged_softcap_sm90_cu_744032ad_37194cuda3std6ranges3__45__cpo4swapE:
	.zero		1
.L_7:


//--------------------- .nv.constant0._ZN7cutlass13device_kernelIN5flash11enable_sm90INS1_16FlashAttnFwdSm90INS1_25CollectiveMainloopFwdSm90ILi2EN4cute5tupleIJNS5_1CILi1EEES8_S8_EEENS6_IJNS7_ILi192EEENS7_ILi128EEENS7_ILi96EEEEEELi96ENS_10bfloat16_tEfNS_4arch4Sm90ELb0ELb0ELb1ELb0ELb1ELb0ELb0ELb0ELb1ELb1ELb0ELb0EEENS1_21CollectiveEpilogueFwdINS6_IJSA_SC_SB_EEES9_SE_SG_Li384ELb0ELb1ELb0ELb0EEENS1_29StaticPersistentTileSchedulerILb0EEEEEEEEEvNT_6ParamsE --------------------------
	.section	.nv.constant0._ZN7cutlass13device_kernelIN5flash11enable_sm90INS1_16FlashAttnFwdSm90INS1_25CollectiveMainloopFwdSm90ILi2EN4cute5tupleIJNS5_1CILi1EEES8_S8_EEENS6_IJNS7_ILi192EEENS7_ILi128EEENS7_ILi96EEEEEELi96ENS_10bfloat16_tEfNS_4arch4Sm90ELb0ELb0ELb1ELb0ELb1ELb0ELb0ELb0ELb1ELb1ELb0ELb0EEENS1_21CollectiveEpilogueFwdINS6_IJSA_SC_SB_EEES9_SE_SG_Li384ELb0ELb1ELb0ELb0EEENS1_29StaticPersistentTileSchedulerILb0EEEEEEEEEvNT_6ParamsE,"a",@progbits
	.sectionflags	@""
	.align	4
.nv.constant0._ZN7cutlass13device_kernelIN5flash11enable_sm90INS1_16FlashAttnFwdSm90INS1_25CollectiveMainloopFwdSm90ILi2EN4cute5tupleIJNS5_1CILi1EEES8_S8_EEENS6_IJNS7_ILi192EEENS7_ILi128EEENS7_ILi96EEEEEELi96ENS_10bfloat16_tEfNS_4arch4Sm90ELb0ELb0ELb1ELb0ELb1ELb0ELb0ELb0ELb1ELb1ELb0ELb0EEENS1_21CollectiveEpilogueFwdINS6_IJSA_SC_SB_EEES9_SE_SG_Li384ELb0ELb1ELb0ELb0EEENS1_29StaticPersistentTileSchedulerILb0EEEEEEEEEvNT_6ParamsE:
	.zero		3456


//--------------------- .nv.constant0._ZN7cutlass13device_kernelIN5flash11enable_sm90INS1_16FlashAttnFwdSm90INS1_25CollectiveMainloopFwdSm90ILi2EN4cute5tupleIJNS5_1CILi1EEES8_S8_EEENS6_IJNS7_ILi192EEENS7_ILi128EEENS7_ILi96EEEEEELi96ENS_10bfloat16_tEfNS_4arch4Sm90ELb0ELb0ELb1ELb1ELb1ELb0ELb0ELb0ELb1ELb1ELb0ELb0EEENS1_21CollectiveEpilogueFwdINS6_IJSA_SC_SB_EEES9_SE_SG_Li384ELb1ELb1ELb0ELb0EEENS1_36VarlenDynamicPersistentTileSchedulerILi192ELi128ELi384ELi128ELb0ELb1ELb1ELb0ELb1ELb1EEEEEEEEEvNT_6ParamsE --------------------------
	.section	.nv.constant0._ZN7cutlass13device_kernelIN5flash11enable_sm90INS1_16FlashAttnFwdSm90INS1_25CollectiveMainloopFwdSm90ILi2EN4cute5tupleIJNS5_1CILi1EEES8_S8_EEENS6_IJNS7_ILi192EEENS7_ILi128EEENS7_ILi96EEEEEELi96ENS_10bfloat16_tEfNS_4arch4Sm90ELb0ELb0ELb1ELb1ELb1ELb0ELb0ELb0ELb1ELb1ELb0ELb0EEENS1_21CollectiveEpilogueFwdINS6_IJSA_SC_SB_EEES9_SE_SG_Li384ELb1ELb1ELb0ELb0EEENS1_36VarlenDynamicPersistentTileSchedulerILi192ELi128ELi384ELi128ELb0ELb1ELb1ELb0ELb1ELb1EEEEEEEEEvNT_6ParamsE,"a",@progbits
	.sectionflags	@""
	.align	4
.nv.constant0._ZN7cutlass13device_kernelIN5flash11enable_sm90INS1_16FlashAttnFwdSm90INS1_25CollectiveMainloopFwdSm90ILi2EN4cute5tupleIJNS5_1CILi1EEES8_S8_EEENS6_IJNS7_ILi192EEENS7_ILi128EEENS7_ILi96EEEEEELi96ENS_10bfloat16_tEfNS_4arch4Sm90ELb0ELb0ELb1ELb1ELb1ELb0ELb0ELb0ELb1ELb1ELb0ELb0EEENS1_21CollectiveEpilogueFwdINS6_IJSA_SC_SB_EEES9_SE_SG_Li384ELb1ELb1ELb0ELb0EEENS1_36VarlenDynamicPersistentTileSchedulerILi192ELi128ELi384ELi128ELb0ELb1ELb1ELb0ELb1ELb1EEEEEEEEEvNT_6ParamsE:
	.zero		3584


//--------------------- .nv.constant0._ZN7cutlass13device_kernelIN5flash11enable_sm90INS1_16FlashAttnFwdSm90INS1_25CollectiveMainloopFwdSm90ILi2EN4cute5tupleIJNS5_1CILi1EEES8_S8_EEENS6_IJNS7_ILi192EEENS7_ILi128EEENS7_ILi96EEEEEELi96ENS_10bfloat16_tEfNS_4arch4Sm90ELb0ELb0ELb1ELb1ELb1ELb1ELb0ELb0ELb1ELb1ELb0ELb0EEENS1_21CollectiveEpilogueFwdINS6_IJSA_SC_SB_EEES9_SE_SG_Li384ELb1ELb1ELb0ELb0EEENS1_36VarlenDynamicPersistentTileSchedulerILi192ELi128ELi384ELi128ELb0ELb1ELb1ELb0ELb1ELb1EEEEEEEEEvNT_6ParamsE --------------------------
	.section	.nv.constant0._ZN7cutlass13device_kernelIN5flash11enable_sm90INS1_16FlashAttnFwdSm90INS1_25CollectiveMainloopFwdSm90ILi2EN4cute5tupleIJNS5_1CILi1EEES8_S8_EEENS6_IJNS7_ILi192EEENS7_ILi128EEENS7_ILi96EEEEEELi96ENS_10bfloat16_tEfNS_4arch4Sm90ELb0ELb0ELb1ELb1ELb1ELb1ELb0ELb0ELb1ELb1ELb0ELb0EEENS1_21CollectiveEpilogueFwdINS6_IJSA_SC_SB_EEES9_SE_SG_Li384ELb1ELb1ELb0ELb0EEENS1_36VarlenDynamicPersistentTileSchedulerILi192ELi128ELi384ELi128ELb0ELb1ELb1ELb0ELb1ELb1EEEEEEEEEvNT_6ParamsE,"a",@progbits
	.sectionflags	@""
	.align	4
.nv.constant0._ZN7cutlass13device_kernelIN5flash11enable_sm90INS1_16FlashAttnFwdSm90INS1_25CollectiveMainloopFwdSm90ILi2EN4cute5tupleIJNS5_1CILi1EEES8_S8_EEENS6_IJNS7_ILi192EEENS7_ILi128EEENS7_ILi96EEEEEELi96ENS_10bfloat16_tEfNS_4arch4Sm90ELb0ELb0ELb1ELb1ELb1ELb1ELb0ELb0ELb1ELb1ELb0ELb0EEENS1_21CollectiveEpilogueFwdINS6_IJSA_SC_SB_EEES9_SE_SG_Li384ELb1ELb1ELb0ELb0EEENS1_36VarlenDynamicPersistentTileSchedulerILi192ELi128ELi384ELi128ELb0ELb1ELb1ELb0ELb1ELb1EEEEEEEEEvNT_6ParamsE:
	.zero		3584


//--------------------- .nv.constant0._ZN7cutlass13device_kernelIN5flash11enable_sm90INS1_16FlashAttnFwdSm90INS1_25CollectiveMainloopFwdSm90ILi2EN4cute5tupleIJNS5_1CILi1EEES8_S8_EEENS6_IJNS7_ILi192EEENS7_ILi128EEENS7_ILi96EEEEEELi96ENS_10bfloat16_tEfNS_4arch4Sm90ELb0ELb1ELb1ELb0ELb1ELb0ELb0ELb0ELb1ELb1ELb0ELb0EEENS1_21CollectiveEpilogueFwdINS6_IJSA_SC_SB_EEES9_SE_SG_Li384ELb0ELb1ELb0ELb0EEENS1_30DynamicPersistentTileSchedulerILi384ELi128ELb0ELb1ELb1EEEEEEEEEvNT_6ParamsE --------------------------
	.section	.nv.constant0._ZN7cutlass13device_kernelIN5flash11enable_sm90INS1_16FlashAttnFwdSm90INS1_25CollectiveMainloopFwdSm90ILi2EN4cute5tupleIJNS5_1CILi1EEES8_S8_EEENS6_IJNS7_ILi192EEENS7_ILi128EEENS7_ILi96EEEEEELi96ENS_10bfloat16_tEfNS_4arch4Sm90ELb0ELb1ELb1ELb0ELb1ELb0ELb0ELb0ELb1ELb1ELb0ELb0EEENS1_21CollectiveEpilogueFwdINS6_IJSA_SC_SB_EEES9_SE_SG_Li384ELb0ELb1ELb0ELb0EEENS1_30DynamicPersistentTileSchedulerILi384ELi128ELb0ELb1ELb1EEEEEEEEEvNT_6ParamsE,"a",@progbits
	.sectionflags	@""
	.align	4
.nv.constant0._ZN7cutlass13device_kernelIN5flash11enable_sm90INS1_16FlashAttnFwdSm90INS1_25CollectiveMainloopFwdSm90ILi2EN4cute5tupleIJNS5_1CILi1EEES8_S8_EEENS6_IJNS7_ILi192EEENS7_ILi128EEENS7_ILi96EEEEEELi96ENS_10bfloat16_tEfNS_4arch4Sm90ELb0ELb1ELb1ELb0ELb1ELb0ELb0ELb0ELb1ELb1ELb0ELb0EEENS1_21CollectiveEpilogueFwdINS6_IJSA_SC_SB_EEES9_SE_SG_Li384ELb0ELb1ELb0ELb0EEENS1_30DynamicPersistentTileSchedulerILi384ELi128ELb0ELb1ELb1EEEEEEEEEvNT_6ParamsE:
	.zero		3584


//--------------------- .nv.constant0._ZN7cutlass13device_kernelIN5flash11enable_sm90INS1_16FlashAttnFwdSm90INS1_25CollectiveMainloopFwdSm90ILi2EN4cute5tupleIJNS5_1CILi1EEES8_S8_EEENS6_IJNS7_ILi192EEENS7_ILi128EEENS7_ILi96EEEEEELi96ENS_10bfloat16_tEfNS_4arch4Sm90ELb0ELb1ELb1ELb1ELb1ELb0ELb0ELb0ELb1ELb1ELb0ELb0EEENS1_21CollectiveEpilogueFwdINS6_IJSA_SC_SB_EEES9_SE_SG_Li384ELb1ELb1ELb0ELb0EEENS1_36VarlenDynamicPersistentTileSchedulerILi192ELi128ELi384ELi128ELb0ELb1ELb1ELb1ELb0ELb1EEEEEEEEEvNT_6ParamsE --------------------------
	.section	.nv.constant0._ZN7cutlass13device_kernelIN5flash11enable_sm90INS1_16FlashAttnFwdSm90INS1_25CollectiveMainloopFwdSm90ILi2EN4cute5tupleIJNS5_1CILi1EEES8_S8_EEENS6_IJNS7_ILi192EEENS7_ILi128EEENS7_ILi96EEEEEELi96ENS_10bfloat16_tEfNS_4arch4Sm90ELb0ELb1ELb1ELb1ELb1ELb0ELb0ELb0ELb1ELb1ELb0ELb0EEENS1_21CollectiveEpilogueFwdINS6_IJSA_SC_SB_EEES9_SE_SG_Li384ELb1ELb1ELb0ELb0EEENS1_36VarlenDynamicPersistentTileSchedulerILi192ELi128ELi384ELi128ELb0ELb1ELb1ELb1ELb0ELb1EEEEEEEEEvNT_6ParamsE,"a",@progbits
	.sectionflags	@""
	.align	4
.nv.constant0._ZN7cutlass13device_kernelIN5flash11enable_sm90INS1_16FlashAttnFwdSm90INS1_25CollectiveMainloopFwdSm90ILi2EN4cute5tupleIJNS5_1CILi1EEES8_S8_EEENS6_IJNS7_ILi192EEENS7_ILi128EEENS7_ILi96EEEEEELi96ENS_10bfloat16_tEfNS_4arch4Sm90ELb0ELb1ELb1ELb1ELb1ELb0ELb0ELb0ELb1ELb1ELb0ELb0EEENS1_21CollectiveEpilogueFwdINS6_IJSA_SC_SB_EEES9_SE_SG_Li384ELb1ELb1ELb0ELb0EEENS1_36VarlenDynamicPersistentTileSchedulerILi192ELi128ELi384ELi128ELb0ELb1ELb1ELb1ELb0ELb1EEEEEEEEEvNT_6ParamsE:
	.zero		3584


//--------------------- .nv.constant0._ZN7cutlass13device_kernelIN5flash11enable_sm90INS1_16FlashAttnFwdSm90INS1_25CollectiveMainloopFwdSm90ILi2EN4cute5tupleIJNS5_1CILi1EEES8_S8_EEENS6_IJNS7_ILi192EEENS7_ILi128EEENS7_ILi96EEEEEELi96ENS_10bfloat16_tEfNS_4arch4Sm90ELb0ELb1ELb1ELb1ELb1ELb1ELb0ELb0ELb1ELb1ELb0ELb0EEENS1_21CollectiveEpilogueFwdINS6_IJSA_SC_SB_EEES9_SE_SG_Li384ELb1ELb1ELb0ELb0EEENS1_36VarlenDynamicPersistentTileSchedulerILi192ELi128ELi384ELi128ELb0ELb1ELb1ELb1ELb0ELb1EEEEEEEEEvNT_6ParamsE --------------------------
	.section	.nv.constant0._ZN7cutlass13device_kernelIN5flash11enable_sm90INS1_16FlashAttnFwdSm90INS1_25CollectiveMainloopFwdSm90ILi2EN4cute5tupleIJNS5_1CILi1EEES8_S8_EEENS6_IJNS7_ILi192EEENS7_ILi128EEENS7_ILi96EEEEEELi96ENS_10bfloat16_tEfNS_4arch4Sm90ELb0ELb1ELb1ELb1ELb1ELb1ELb0ELb0ELb1ELb1ELb0ELb0EEENS1_21CollectiveEpilogueFwdINS6_IJSA_SC_SB_EEES9_SE_SG_Li384ELb1ELb1ELb0ELb0EEENS1_36VarlenDynamicPersistentTileSchedulerILi192ELi128ELi384ELi128ELb0ELb1ELb1ELb1ELb0ELb1EEEEEEEEEvNT_6ParamsE,"a",@progbits
	.sectionflags	@""
	.align	4
.nv.constant0._ZN7cutlass13device_kernelIN5flash11enable_sm90INS1_16FlashAttnFwdSm90INS1_25CollectiveMainloopFwdSm90ILi2EN4cute5tupleIJNS5_1CILi1EEES8_S8_EEENS6_IJNS7_ILi192EEENS7_ILi128EEENS7_ILi96EEEEEELi96ENS_10bfloat16_tEfNS_4arch4Sm90ELb0ELb1ELb1ELb1ELb1ELb1ELb0ELb0ELb1ELb1ELb0ELb0EEENS1_21CollectiveEpilogueFwdINS6_IJSA_SC_SB_EEES9_SE_SG_Li384ELb1ELb1ELb0ELb0EEENS1_36VarlenDynamicPersistentTileSchedulerILi192ELi128ELi384ELi128ELb0ELb1ELb1ELb1ELb0ELb1EEEEEEEEEvNT_6ParamsE:
	.zero		3584


//--------------------- .nv.constant0._ZN7cutlass13device_kernelIN5flash11enable_sm90INS1_16FlashAttnFwdSm90INS1_25CollectiveMainloopFwdSm90ILi2EN4cute5tupleIJNS5_1CILi1EEES8_S8_EEENS6_IJNS7_ILi192EEENS7_ILi128EEENS7_ILi96EEEEEELi96ENS_10bfloat16_tEfNS_4arch4Sm90ELb1ELb0ELb1ELb0ELb1ELb0ELb0ELb0ELb1ELb1ELb0ELb0EEENS1_21CollectiveEpilogueFwdINS6_IJSA_SC_SB_EEES9_SE_SG_Li384ELb0ELb1ELb0ELb0EEENS1_30DynamicPersistentTileSchedulerILi384ELi128ELb0ELb1ELb1EEEEEEEEEvNT_6ParamsE --------------------------
	.section	.nv.constant0._ZN7cutlass13device_kernelIN5flash11enable_sm90INS1_16FlashAttnFwdSm90INS1_25CollectiveMainloopFwdSm90ILi2EN4cute5tupleIJNS5_1CILi1EEES8_S8_EEENS6_IJNS7_ILi192EEENS7_ILi128EEENS7_ILi96EEEEEELi96ENS_10bfloat16_tEfNS_4arch4Sm90ELb1ELb0ELb1ELb0ELb1ELb0ELb0ELb0ELb1ELb1ELb0ELb0EEENS1_21CollectiveEpilogueFwdINS6_IJSA_SC_SB_EEES9_SE_SG_Li384ELb0ELb1ELb0ELb0EEENS1_30DynamicPersistentTileSchedulerILi384ELi128ELb0ELb1ELb1EEEEEEEEEvNT_6ParamsE,"a",@progbits
	.sectionflags	@""
	.align	4
.nv.constant0._ZN7cutlass13device_kernelIN5flash11enable_sm90INS1_16FlashAttnFwdSm90INS1_25CollectiveMainloopFwdSm90ILi2EN4cute5tupleIJNS5_1CILi1EEES8_S8_EEENS6_IJNS7_ILi192EEENS7_ILi128EEENS7_ILi96EEEEEELi96ENS_10bfloat16_tEfNS_4arch4Sm90ELb1ELb0ELb1ELb0ELb1ELb0ELb0ELb0ELb1ELb1ELb0ELb0EEENS1_21CollectiveEpilogueFwdINS6_IJSA_SC_SB_EEES9_SE_SG_Li384ELb0ELb1ELb0ELb0EEENS1_30DynamicPersistentTileSchedulerILi384ELi128ELb0ELb1ELb1EEEEEEEEEvNT_6ParamsE:
	.zero		3584


//--------------------- .nv.constant0._ZN7cutlass13device_kernelIN5flash11enable_sm90INS1_16FlashAttnFwdSm90INS1_25CollectiveMainloopFwdSm90ILi2EN4cute5tupleIJNS5_1CILi1EEES8_S8_EEENS6_IJNS7_ILi192EEENS7_ILi128EEENS7_ILi96EEEEEELi96ENS_10bfloat16_tEfNS_4arch4Sm90ELb1ELb0ELb1ELb1ELb1ELb0ELb0ELb0ELb1ELb1ELb0ELb0EEENS1_21CollectiveEpilogueFwdINS6_IJSA_SC_SB_EEES9_SE_SG_Li384ELb1ELb1ELb0ELb0EEENS1_36VarlenDynamicPersistentTileSchedulerILi192ELi128ELi384ELi128ELb0ELb1ELb1ELb1ELb1ELb1EEEEEEEEEvNT_6ParamsE --------------------------
	.section	.nv.constant0._ZN7cutlass13device_kernelIN5flash11enable_sm90INS1_16FlashAttnFwdSm90INS1_25CollectiveMainloopFwdSm90ILi2EN4cute5tupleIJNS5_1CILi1EEES8_S8_EEENS6_IJNS7_ILi192EEENS7_ILi128EEENS7_ILi96EEEEEELi96ENS_10bfloat16_tEfNS_4arch4Sm90ELb1ELb0ELb1ELb1ELb1ELb0ELb0ELb0ELb1ELb1ELb0ELb0EEENS1_21CollectiveEpilogueFwdINS6_IJSA_SC_SB_EEES9_SE_SG_Li384ELb1ELb1ELb0ELb0EEENS1_36VarlenDynamicPersistentTileSchedulerILi192ELi128ELi384ELi128ELb0ELb1ELb1ELb1ELb1ELb1EEEEEEEEEvNT_6ParamsE,"a",@progbits
	.sectionflags	@""
	.align	4
.nv.constant0._ZN7cutlass13device_kernelIN5flash11enable_sm90INS1_16FlashAttnFwdSm90INS1_25CollectiveMainloopFwdSm90ILi2EN4cute5tupleIJNS5_1CILi1EEES8_S8_EEENS6_IJNS7_ILi192EEENS7_ILi128EEENS7_ILi96EEEEEELi96ENS_10bfloat16_tEfNS_4arch4Sm90ELb1ELb0ELb1ELb1ELb1ELb0ELb0ELb0ELb1ELb1ELb0ELb0EEENS1_21CollectiveEpilogueFwdINS6_IJSA_SC_SB_EEES9_SE_SG_Li384ELb1ELb1ELb0ELb0EEENS1_36VarlenDynamicPersistentTileSchedulerILi192ELi128ELi384ELi128ELb0ELb1ELb1ELb1ELb1ELb1EEEEEEEEEvNT_6ParamsE:
	.zero		3584


//--------------------- .nv.constant0._ZN7cutlass13device_kernelIN5flash11enable_sm90INS1_16FlashAttnFwdSm90INS1_25CollectiveMainloopFwdSm90ILi2EN4cute5tupleIJNS5_1CILi1EEES8_S8_EEENS6_IJNS7_ILi192EEENS7_ILi128EEENS7_ILi96EEEEEELi96ENS_10bfloat16_tEfNS_4arch4Sm90ELb1ELb0ELb1ELb1ELb1ELb1ELb0ELb0ELb1ELb1ELb0ELb0EEENS1_21CollectiveEpilogueFwdINS6_IJSA_SC_SB_EEES9_SE_SG_Li384ELb1ELb1ELb0ELb0EEENS1_36VarlenDynamicPersistentTileSchedulerILi192ELi128ELi384ELi128ELb0ELb1ELb1ELb1ELb1ELb1EEEEEEEEEvNT_6ParamsE --------------------------
	.section	.nv.constant0._ZN7cutlass13device_kernelIN5flash11enable_sm90INS1_16FlashAttnFwdSm90INS1_25CollectiveMainloopFwdSm90ILi2EN4cute5tupleIJNS5_1CILi1EEES8_S8_EEENS6_IJNS7_ILi192EEENS7_ILi128EEENS7_ILi96EEEEEELi96ENS_10bfloat16_tEfNS_4arch4Sm90ELb1ELb0ELb1ELb1ELb1ELb1ELb0ELb0ELb1ELb1ELb0ELb0EEENS1_21CollectiveEpilogueFwdINS6_IJSA_SC_SB_EEES9_SE_SG_Li384ELb1ELb1ELb0ELb0EEENS1_36VarlenDynamicPersistentTileSchedulerILi192ELi128ELi384ELi128ELb0ELb1ELb1ELb1ELb1ELb1EEEEEEEEEvNT_6ParamsE,"a",@progbits
	.sectionflags	@""
	.align	4
.nv.constant0._ZN7cutlass13device_kernelIN5flash11enable_sm90INS1_16FlashAttnFwdSm90INS1_25CollectiveMainloopFwdSm90ILi2EN4cute5tupleIJNS5_1CILi1EEES8_S8_EEENS6_IJNS7_ILi192EEENS7_ILi128EEENS7_ILi96EEEEEELi96ENS_10bfloat16_tEfNS_4arch4Sm90ELb1ELb0ELb1ELb1ELb1ELb1ELb0ELb0ELb1ELb1ELb0ELb0EEENS1_21CollectiveEpilogueFwdINS6_IJSA_SC_SB_EEES9_SE_SG_Li384ELb1ELb1ELb0ELb0EEENS1_36VarlenDynamicPersistentTileSchedulerILi192ELi128ELi384ELi128ELb0ELb1ELb1ELb1ELb1ELb1EEEEEEEEEvNT_6ParamsE:
	.zero		3584


//--------------------- SYMBOLS --------------------------

	.type		.nv.reservedSmem.offset0,@object
	.size		.nv.reservedSmem.offset0,0x4
